def matmul_kernel(
    a_ptr,
    b_ptr,
    c_ptr,
    M,
    N,
    K,
    stride_am,
    stride_ak,
    stride_bk,
    stride_bn,
    stride_cm,
    stride_cn,
    BLOCK_M: tl.constexpr,
    BLOCK_N: tl.constexpr,
    BLOCK_K: tl.constexpr,
    GROUP_M: tl.constexpr,
):
    pid = tl.program_id(axis=0)
    num_pid_m = tl.cdiv(M, BLOCK_M)
    num_pid_n = tl.cdiv(N, BLOCK_N)
    num_pid_in_group = GROUP_M * num_pid_n
    group_id = pid // num_pid_in_group
    first_pid_m = group_id * GROUP_M
    group_size_m = min(num_pid_m - first_pid_m, GROUP_M)
    pid_m = first_pid_m + ((pid % num_pid_in_group) % group_size_m)
    pid_n = (pid % num_pid_in_group) // group_size_m

    offs_am = (pid_m * BLOCK_M + tl.arange(0, BLOCK_M)) % M
    offs_bn = (pid_n * BLOCK_N + tl.arange(0, BLOCK_N)) % N
    offs_k = tl.arange(0, BLOCK_K)
    a_ptrs = a_ptr + offs_am[:, None] * stride_am + offs_k[None, :] * stride_ak
    b_ptrs = b_ptr + offs_k[:, None] * stride_bk + offs_bn[None, :] * stride_bn

    acc = tl.zeros((BLOCK_M, BLOCK_N), dtype=tl.float32)
    for kk in range(0, tl.cdiv(K, BLOCK_K)):
        a = tl.load(a_ptrs, mask=offs_k[None, :] < K - kk * BLOCK_K, other=0.0)
        b = tl.load(b_ptrs, mask=offs_k[:, None] < K - kk * BLOCK_K, other=0.0)
        acc = tl.dot(a, b, acc)
        a_ptrs += BLOCK_K * stride_ak
        b_ptrs += BLOCK_K * stride_bk

    c = acc.to(c_ptr.dtype.element_ty)
    offs_cm = pid_m * BLOCK_M + tl.arange(0, BLOCK_M)
    offs_cn = pid_n * BLOCK_N + tl.arange(0, BLOCK_N)
    c_ptrs = c_ptr + offs_cm[:, None] * stride_cm + offs_cn[None, :] * stride_cn
    mask = (offs_cm[:, None] < M) & (offs_cn[None, :] < N)
    tl.store(c_ptrs, c, mask=mask)

# config = {"BLOCK_K": 128, "BLOCK_M": 64, "BLOCK_N": 64, "GROUP_M": 8, "arch": "sm_100", "dtype": "fp32", "num_ctas": 2, "num_stages": 3, "num_warps": 4}
# arch = sm_100


// ===== COMPILED SASS (sm_100a) =====

	.target	sm_100a

	.elftype	@"ET_EXEC"


//--------------------- .note.nv.tkinfo           --------------------------
	.section	.note.nv.tkinfo,"",@"SHT_NOTE"
	.sectionflags	@"SHF_NOTE_NV_TKINFO"
	.tkinfo
        /*0018*/ 	.word	0x00000081
        /*0030*/ 	.string	""
        /*0030*/ 	.string	"ptxas-blackwell"
        /*0030*/ 	.string	"Cuda compilation tools, release 12.9, V12.9.86"
        /*0030*/ 	.string	"Build cuda_12.9.r12.9/compiler.36037853_0"
        /*0030*/ 	.string	"-v  -suppress-debug-info  -lineinfo  -arch sm_100a "



//--------------------- .note.nv.cuver            --------------------------
	.section	.note.nv.cuver,"",@"SHT_NOTE"
	.sectionflags	@"SHF_NOTE_NV_CUVER"
        /*0018*/ 	.short	0x0001
        /*001a*/ 	.short	0x0064
        /*001c*/ 	.short	0x0001
        /*001e*/ 	.short	0x0000
        /*0020*/ 	.short	0x0001
        /*0022*/ 	.short	0x0000


//--------------------- .nv.info                  --------------------------
	.section	.nv.info,"",@"SHT_CUDA_INFO"
	.align	4


	//----- nvinfo : EIATTR_REGCOUNT
	.align		4
        /*0000*/ 	.byte	0x04, 0x2f
        /*0002*/ 	.short	(.L_4 - .L_3)
	.align		4
.L_3:
        /*0004*/ 	.word	index@(matmul_kernel)
        /*0008*/ 	.word	0x000000ff


	//----- nvinfo : EIATTR_FRAME_SIZE
	.align		4
.L_4:
        /*000c*/ 	.byte	0x04, 0x11
        /*000e*/ 	.short	(.L_6 - .L_5)
	.align		4
.L_5:
        /*0010*/ 	.word	index@($__internal_2_$__cuda_sm10x_tcgen05_guardrail_trap_unallocated_columns_being_dealloced)
        /*0014*/ 	.word	0x00000090


	//----- nvinfo : EIATTR_FRAME_SIZE
	.align		4
.L_6:
        /*0018*/ 	.byte	0x04, 0x11
        /*001a*/ 	.short	(.L_8 - .L_7)
	.align		4
.L_7:
        /*001c*/ 	.word	index@($__internal_1_$__cuda_sm10x_tcgen05_guardrail_trap_phase_invalid_during_alloc)
        /*0020*/ 	.word	0x00000090


	//----- nvinfo : EIATTR_FRAME_SIZE
	.align		4
.L_8:
        /*0024*/ 	.byte	0x04, 0x11
        /*0026*/ 	.short	(.L_10 - .L_9)
	.align		4
.L_9:
        /*0028*/ 	.word	index@($__internal_0_$__cuda_sm10x_tcgen05_guardrail_trap_col_being_dealloced_not_returned_by_alloc)
        /*002c*/ 	.word	0x00000090


	//----- nvinfo : EIATTR_FRAME_SIZE
	.align		4
.L_10:
        /*0030*/ 	.byte	0x04, 0x11
        /*0032*/ 	.short	(.L_12 - .L_11)
	.align		4
.L_11:
        /*0034*/ 	.word	index@(matmul_kernel)
        /*0038*/ 	.word	0x00000090


	//----- nvinfo : EIATTR_MIN_STACK_SIZE
	.align		4
.L_12:
        /*003c*/ 	.byte	0x04, 0x12
        /*003e*/ 	.short	(.L_14 - .L_13)
	.align		4
.L_13:
        /*0040*/ 	.word	index@(matmul_kernel)
        /*0044*/ 	.word	0x00000090
.L_14:


//--------------------- .nv.info.matmul_kernel    --------------------------
	.section	.nv.info.matmul_kernel,"",@"SHT_CUDA_INFO"
	.sectionflags	@""
	.align	4


	//----- nvinfo : EIATTR_CUDA_API_VERSION
	.align		4
        /*0000*/ 	.byte	0x04, 0x37
        /*0002*/ 	.short	(.L_16 - .L_15)
.L_15:
        /*0004*/ 	.word	0x00000081


	//----- nvinfo : EIATTR_KPARAM_INFO
	.align		4
.L_16:
        /*0008*/ 	.byte	0x04, 0x17
        /*000a*/ 	.short	(.L_18 - .L_17)
.L_17:
        /*000c*/ 	.word	0x00000000
        /*0010*/ 	.short	0x000d
        /*0012*/ 	.short	0x0048
        /*0014*/ 	.byte	0x00, 0xf4, 0x21, 0x00


	//----- nvinfo : EIATTR_KPARAM_INFO
	.align		4
.L_18:
        /*0018*/ 	.byte	0x04, 0x17
        /*001a*/ 	.short	(.L_20 - .L_19)
.L_19:
        /*001c*/ 	.word	0x00000000
        /*0020*/ 	.short	0x000c
        /*0022*/ 	.short	0x0040
        /*0024*/ 	.byte	0x00, 0xf4, 0x21, 0x00


	//----- nvinfo : EIATTR_KPARAM_INFO
	.align		4
.L_20:
        /*0028*/ 	.byte	0x04, 0x17
        /*002a*/ 	.short	(.L_22 - .L_21)
.L_21:
        /*002c*/ 	.word	0x00000000
        /*0030*/ 	.short	0x000b
        /*0032*/ 	.short	0x0038
        /*0034*/ 	.byte	0x00, 0xf0, 0x11, 0x00


	//----- nvinfo : EIATTR_KPARAM_INFO
	.align		4
.L_22:
        /*0038*/ 	.byte	0x04, 0x17
        /*003a*/ 	.short	(.L_24 - .L_23)
.L_23:
        /*003c*/ 	.word	0x00000000
        /*0040*/ 	.short	0x000a
        /*0042*/ 	.short	0x0034
        /*0044*/ 	.byte	0x00, 0xf0, 0x11, 0x00


	//----- nvinfo : EIATTR_KPARAM_INFO
	.align		4
.L_24:
        /*0048*/ 	.byte	0x04, 0x17
        /*004a*/ 	.short	(.L_26 - .L_25)
.L_25:
        /*004c*/ 	.word	0x00000000
        /*0050*/ 	.short	0x0009
        /*0052*/ 	.short	0x0030
        /*0054*/ 	.byte	0x00, 0xf0, 0x11, 0x00


	//----- nvinfo : EIATTR_KPARAM_INFO
	.align		4
.L_26:
        /*0058*/ 	.byte	0x04, 0x17
        /*005a*/ 	.short	(.L_28 - .L_27)
.L_27:
        /*005c*/ 	.word	0x00000000
        /*0060*/ 	.short	0x0008
        /*0062*/ 	.short	0x002c
        /*0064*/ 	.byte	0x00, 0xf0, 0x11, 0x00


	//----- nvinfo : EIATTR_KPARAM_INFO
	.align		4
.L_28:
        /*0068*/ 	.byte	0x04, 0x17
        /*006a*/ 	.short	(.L_30 - .L_29)
.L_29:
        /*006c*/ 	.word	0x00000000
        /*0070*/ 	.short	0x0007
        /*0072*/ 	.short	0x0028
        /*0074*/ 	.byte	0x00, 0xf0, 0x11, 0x00


	//----- nvinfo : EIATTR_KPARAM_INFO
	.align		4
.L_30:
        /*0078*/ 	.byte	0x04, 0x17
        /*007a*/ 	.short	(.L_32 - .L_31)
.L_31:
        /*007c*/ 	.word	0x00000000
        /*0080*/ 	.short	0x0006
        /*0082*/ 	.short	0x0024
        /*0084*/ 	.byte	0x00, 0xf0, 0x11, 0x00


	//----- nvinfo : EIATTR_KPARAM_INFO
	.align		4
.L_32:
        /*0088*/ 	.byte	0x04, 0x17
        /*008a*/ 	.short	(.L_34 - .L_33)
.L_33:
        /*008c*/ 	.word	0x00000000
        /*0090*/ 	.short	0x0005
        /*0092*/ 	.short	0x0020
        /*0094*/ 	.byte	0x00, 0xf0, 0x11, 0x00


	//----- nvinfo : EIATTR_KPARAM_INFO
	.align		4
.L_34:
        /*0098*/ 	.byte	0x04, 0x17
        /*009a*/ 	.short	(.L_36 - .L_35)
.L_35:
        /*009c*/ 	.word	0x00000000
        /*00a0*/ 	.short	0x0004
        /*00a2*/ 	.short	0x001c
        /*00a4*/ 	.byte	0x00, 0xf0, 0x11, 0x00


	//----- nvinfo : EIATTR_KPARAM_INFO
	.align		4
.L_36:
        /*00a8*/ 	.byte	0x04, 0x17
        /*00aa*/ 	.short	(.L_38 - .L_37)
.L_37:
        /*00ac*/ 	.word	0x00000000
        /*00b0*/ 	.short	0x0003
        /*00b2*/ 	.short	0x0018
        /*00b4*/ 	.byte	0x00, 0xf0, 0x11, 0x00


	//----- nvinfo : EIATTR_KPARAM_INFO
	.align		4
.L_38:
        /*00b8*/ 	.byte	0x04, 0x17
        /*00ba*/ 	.short	(.L_40 - .L_39)
.L_39:
        /*00bc*/ 	.word	0x00000000
        /*00c0*/ 	.short	0x0002
        /*00c2*/ 	.short	0x0010
        /*00c4*/ 	.byte	0x00, 0xf4, 0x21, 0x00


	//----- nvinfo : EIATTR_KPARAM_INFO
	.align		4
.L_40:
        /*00c8*/ 	.byte	0x04, 0x17
        /*00ca*/ 	.short	(.L_42 - .L_41)
.L_41:
        /*00cc*/ 	.word	0x00000000
        /*00d0*/ 	.short	0x0001
        /*00d2*/ 	.short	0x0008
        /*00d4*/ 	.byte	0x00, 0xf4, 0x21, 0x00


	//----- nvinfo : EIATTR_KPARAM_INFO
	.align		4
.L_42:
        /*00d8*/ 	.byte	0x04, 0x17
        /*00da*/ 	.short	(.L_44 - .L_43)
.L_43:
        /*00dc*/ 	.word	0x00000000
        /*00e0*/ 	.short	0x0000
        /*00e2*/ 	.short	0x0000
        /*00e4*/ 	.byte	0x00, 0xf4, 0x21, 0x00


	//----- nvinfo : EIATTR_EXPLICIT_CLUSTER
	.align		4
.L_44:
        /*00e8*/ 	.byte	0x01, 0x3e
	.zero		2


	//----- nvinfo : EIATTR_CTA_PER_CLUSTER
	.align		4
        /*00ec*/ 	.byte	0x04, 0x3d
        /*00ee*/ 	.short	(.L_46 - .L_45)
.L_45:
        /*00f0*/ 	.word	0x00000002
        /*00f4*/ 	.word	0x00000001
        /*00f8*/ 	.word	0x00000001


	//----- nvinfo : EIATTR_AT_ENTRY_FRAGMENTS
	.align		4
.L_46:
        /*00fc*/ 	.byte	0x04, 0x4f
        /*00fe*/ 	.short	(.L_48 - .L_47)


	//   ....[0]....
.L_47:
        /*0100*/ 	.word	0x00000004


	//----- nvinfo : EIATTR_RESERVED_SMEM_USED
	.align		4
.L_48:
        /*0104*/ 	.byte	0x01, 0x41
	.zero		2


	//----- nvinfo : EIATTR_SPARSE_MMA_MASK
	.align		4
        /*0108*/ 	.byte	0x03, 0x50
        /*010a*/ 	.short	0x0000


	//----- nvinfo : EIATTR_TCGEN05_1CTA_USED
	.align		4
        /*010c*/ 	.byte	0x01, 0x51
	.zero		2


	//----- nvinfo : EIATTR_MAXREG_COUNT
	.align		4
        /*0110*/ 	.byte	0x03, 0x1b
        /*0112*/ 	.short	0x00ff


	//----- nvinfo : EIATTR_NUM_BARRIERS
	.align		4
        /*0114*/ 	.byte	0x02, 0x4c
        /*0116*/ 	.byte	0x01
	.zero		1


	//----- nvinfo : EIATTR_ANNOTATIONS
	.align		4
        /*0118*/ 	.byte	0x04, 0x55
        /*011a*/ 	.short	(.L_50 - .L_49)


	//   ....[0]....
.L_49:
        /*011c*/ 	.word	0x00000001
        /*0120*/ 	.byte	0xc0, 0x0b, 0x00, 0x00, 0x01, 0x00, 0x00, 0x00, 0xa0, 0x26, 0x00, 0x00, 0x01, 0x00, 0x00, 0x00
        /* <DEDUP_REMOVED lines=42> */
        /*03d0*/ 	.byte	0x50, 0x05, 0x01, 0x00, 0x01, 0x00, 0x00, 0x00, 0x70, 0x05, 0x01, 0x00


	//----- nvinfo : EIATTR_INT_WARP_WIDE_INSTR_OFFSETS
	.align		4
.L_50:
        /*03dc*/ 	.byte	0x04, 0x31
        /*03de*/ 	.short	(.L_52 - .L_51)


	//   ....[0]....
.L_51:
        /*03e0*/ 	.word	0x00003620


	//   ....[1]....
        /*03e4*/ 	.word	0x00003660


	//   ....[2]....
        /*03e8*/ 	.word	0x00003780


	//   ....[3]....
        /*03ec*/ 	.word	0x00011080


	//   ....[4]....
        /*03f0*/ 	.word	0x000110d0


	//----- nvinfo : EIATTR_COOP_GROUP_MASK_REGIDS
	.align		4
.L_52:
        /*03f4*/ 	.byte	0x04, 0x29
        /*03f6*/ 	.short	(.L_54 - .L_53)


	//   ....[0]....
.L_53:
        /*03f8*/ 	.word	0xffffffff


	//   ....[1]....
        /*03fc*/ 	.word	0xffffffff


	//   ....[2]....
        /*0400*/ 	.word	0xffffffff


	//   ....[3]....
        /*0404*/ 	.word	0xffffffff


	//----- nvinfo : EIATTR_COOP_GROUP_INSTR_OFFSETS
	.align		4
.L_54:
        /*0408*/ 	.byte	0x04, 0x28
        /*040a*/ 	.short	(.L_56 - .L_55)


	//   ....[0]....
.L_55:
        /*040c*/ 	.word	0x00000070


	//   ....[1]....
        /*0410*/ 	.word	0x00000320


	//   ....[2]....
        /*0414*/ 	.word	0x00010f20


	//   ....[3]....
        /*0418*/ 	.word	0x00011180


	//----- nvinfo : EIATTR_VRC_CTA_INIT_COUNT
	.align		4
.L_56:
        /*041c*/ 	.byte	0x02, 0x4a
        /*041e*/ 	.byte	0x80
	.zero		1


	//----- nvinfo : EIATTR_MBARRIER_INSTR_OFFSETS
	.align		4
        /*0420*/ 	.byte	0x04, 0x39
        /*0422*/ 	.short	(.L_58 - .L_57)


	//   ....[0]....
.L_57:
        /*0424*/ 	.word	0x000038a0
        /*0428*/ 	.word	0x000000ff
        /*042c*/ 	.word	0x00000000
        /*0430*/ 	.short	0x0100
        /*0432*/ 	.byte	0x09
	.zero		1


	//   ....[1]....
        /*0434*/ 	.word	0x00003a40
        /*0438*/ 	.word	0x000000ff
        /*043c*/ 	.word	0x00024008
        /*0440*/ 	.short	0x0100
        /*0442*/ 	.byte	0x07
	.zero		1


	//   ....[2]....
        /*0444*/ 	.word	0x0000da70
        /*0448*/ 	.word	0x000000ff
        /*044c*/ 	.word	0x00000000
        /*0450*/ 	.short	0x010a
        /*0452*/ 	.byte	0x0e
	.zero		1


	//   ....[3]....
        /*0454*/ 	.word	0x00010530
        /*0458*/ 	.word	0x000000ff
        /*045c*/ 	.word	0x00000000
        /*0460*/ 	.short	0x010a
        /*0462*/ 	.byte	0x09
	.zero		1


	//   ....[4]....
        /*0464*/ 	.word	0x000105c0
        /*0468*/ 	.word	0x000000ff
        /*046c*/ 	.word	0x00024000
        /*0470*/ 	.short	0x0108
        /*0472*/ 	.byte	0x07
	.zero		1


	//   ....[5]....
        /*0474*/ 	.word	0x00010620
        /*0478*/ 	.word	0x000000ff
        /*047c*/ 	.word	0x00024008
        /*0480*/ 	.short	0x0108
        /*0482*/ 	.byte	0x07
	.zero		1


	//   ....[6]....
        /*0484*/ 	.word	0x000111a0
        /*0488*/ 	.word	0x000000ff
        /*048c*/ 	.word	0x00000000
        /*0490*/ 	.short	0x010a
        /*0492*/ 	.byte	0x0e
	.zero		1


	//   ....[7]....
        /*0494*/ 	.word	0x000111d0
        /*0498*/ 	.word	0x000000ff
        /*049c*/ 	.word	0x00000000
        /*04a0*/ 	.short	0x010a
        /*04a2*/ 	.byte	0x09
	.zero		1


	//----- nvinfo : EIATTR_NUM_MBARRIERS
	.align		4
.L_58:
        /*04a4*/ 	.byte	0x03, 0x38
        /*04a6*/ 	.short	0x0002


	//----- nvinfo : EIATTR_EXIT_INSTR_OFFSETS
	.align		4
        /*04a8*/ 	.byte	0x04, 0x1c
        /*04aa*/ 	.short	(.L_60 - .L_59)


	//   ....[0]....
.L_59:
        /*04ac*/ 	.word	0x00011190


	//----- nvinfo : EIATTR_REQNTID
	.align		4
.L_60:
        /*04b0*/ 	.byte	0x04, 0x10
        /*04b2*/ 	.short	(.L_62 - .L_61)
.L_61:
        /*04b4*/ 	.word	0x00000080
        /*04b8*/ 	.word	0x00000001
        /*04bc*/ 	.word	0x00000001


	//----- nvinfo : EIATTR_CRS_STACK_SIZE
	.align		4
.L_62:
        /*04c0*/ 	.byte	0x04, 0x1e
        /*04c2*/ 	.short	(.L_64 - .L_63)
.L_63:
        /*04c4*/ 	.word	0x00000000


	//----- nvinfo : EIATTR_CBANK_PARAM_SIZE
	.align		4
.L_64:
        /*04c8*/ 	.byte	0x03, 0x19
        /*04ca*/ 	.short	0x0050


	//----- nvinfo : EIATTR_PARAM_CBANK
	.align		4
        /*04cc*/ 	.byte	0x04, 0x0a
        /*04ce*/ 	.short	(.L_66 - .L_65)
	.align		4
.L_65:
        /*04d0*/ 	.word	index@(.nv.constant0.matmul_kernel)
        /*04d4*/ 	.short	0x0380
        /*04d6*/ 	.short	0x0050


	//----- nvinfo : EIATTR_SW_WAR
	.align		4
.L_66:
        /*04d8*/ 	.byte	0x04, 0x36
        /*04da*/ 	.short	(.L_68 - .L_67)
.L_67:
        /*04dc*/ 	.word	0x00000008
.L_68:


//--------------------- .nv.compat                --------------------------
	.section	.nv.compat,"",@"SHT_CUDA_COMPAT_INFO"
	.align	4
        /*0000*/ 	.byte	0x02, 0x02, 0x02, 0x00, 0x02, 0x05, 0x05, 0x00, 0x02, 0x03, 0x00, 0x00, 0x02, 0x06, 0x01, 0x00


//--------------------- .nv.callgraph             --------------------------
	.section	.nv.callgraph,"",@"SHT_CUDA_CALLGRAPH"
	.align	4
	.sectionentsize	8
	.align		4
        /*0000*/ 	.word	0x00000000
	.align		4
        /*0004*/ 	.word	0xffffffff
	.align		4
        /*0008*/ 	.word	0x00000000
	.align		4
        /*000c*/ 	.word	0xfffffffe
	.align		4
        /*0010*/ 	.word	0x00000000
	.align		4
        /*0014*/ 	.word	0xfffffffd
	.align		4
        /*0018*/ 	.word	0x00000000
	.align		4
        /*001c*/ 	.word	0xfffffffc


//--------------------- .text.matmul_kernel       --------------------------
	.section	.text.matmul_kernel,"ax",@progbits
	.align	128
        .global         matmul_kernel
        .type           matmul_kernel,@function
        .size           matmul_kernel,(.L_x_20 - matmul_kernel)
        .other          matmul_kernel,@"STO_CUDA_ENTRY STV_DEFAULT"
matmul_kernel:
.text.matmul_kernel:
[----:B------:R-:W1:Y:S01]  /*0000*/  LDC R1, c[0x0][0x37c] ;  /* 0x0000df00ff017b82 */ /* 0x000e620000000800 */
[----:B------:R-:W2:Y:S01]  /*0010*/  S2R R0, SR_TID.X ;  /* 0x0000000000007919 */ /* 0x000ea20000002100 */
[----:B-1----:R-:W-:Y:S01]  /*0020*/  VIADD R1, R1, 0xffffff70 ;  /* 0xffffff7001017836 */ /* 0x002fe20000000000 */
[----:B--2---:R-:W-:-:S13]  /*0030*/  ISETP.GE.U32.AND P0, PT, R0, 0x20, PT ;  /* 0x000000200000780c */ /* 0x004fda0003f06070 */
[----:B------:R-:W-:Y:S02]  /*0040*/  VOTEU.ANY UP0, P0 ;  /* 0x0000000000ff7886 */ /* 0x000fe40000000100 */
[----:B------:R-:W-:Y:S05]  /*0050*/  BRA.U UP0, `(.L_x_0) ;  /* 0x0000000100b47547 */ /* 0x000fea000b800000 */
[----:B------:R-:W1:Y:S01]  /*0060*/  S2UR UR6, SR_CgaCtaId ;  /* 0x00000000000679c3 */ /* 0x000e620000008800 */
[----:B------:R-:W-:Y:S01]  /*0070*/  NOP ;  /* 0x0000000000007918 */ /* 0x000fe20000000000 */
[----:B------:R-:W-:Y:S02]  /*0080*/  UMOV UR4, 0x40 ;  /* 0x0000004000047882 */ /* 0x000fe40000000000 */
[----:B-1----:R-:W-:-:S09]  /*0090*/  ULEA UR4, UR6, UR4, 0x18 ;  /* 0x0000000406047291 */ /* 0x002fd2000f8ec0ff */
[----:B------:R-:W1:Y:S01]  /*00a0*/  LDS.U8 R0, [UR4] ;  /* 0x00000004ff007984 */ /* 0x000e620008000000 */
[----:B------:R-:W-:Y:S02]  /*00b0*/  UMOV UR4, 0x400 ;  /* 0x0000040000047882 */ /* 0x000fe40000000000 */
[----:B------:R-:W-:Y:S01]  /*00c0*/  ULEA UR4, UR6, UR4, 0x18 ;  /* 0x0000000406047291 */ /* 0x000fe2000f8ec0ff */
[----:B-1----:R-:W-:-:S13]  /*00d0*/  ISETP.NE.AND P0, PT, R0, RZ, PT ;  /* 0x000000ff0000720c */ /* 0x002fda0003f05270 */
[----:B------:R-:W-:Y:S05]  /*00e0*/  @P0 BRA `(.L_x_1) ;  /* 0x0000000000780947 */ /* 0x000fea0003800000 */
[----:B------:R-:W-:-:S13]  /*00f0*/  ELECT P0, URZ, PT ;  /* 0x0000000000ff782f */ /* 0x000fda0003800000 */
[----:B------:R-:W-:Y:S05]  /*0100*/  @!P0 BRA `(.L_x_2) ;  /* 0x0000000000808947 */ /* 0x000fea0003800000 */
[----:B------:R-:W-:Y:S01]  /*0110*/  UMOV UR5, 0x1 ;  /* 0x0000000100057882 */ /* 0x000fe20000000000 */
[----:B------:R-:W-:-:S04]  /*0120*/  IMAD.MOV.U32 R4, RZ, RZ, 0x1 ;  /* 0x00000001ff047424 */ /* 0x000fc800078e00ff */
[----:B------:R-:W-:Y:S04]  /*0130*/  DEPBAR.LE SB1, 0x36 ;  /* 0x00009d800000791a */ /* 0x000fe80000000000 */
[----:B------:R-:W1:Y:S02]  /*0140*/  UTCATOMSWS.FIND_AND_SET.ALIGN UP1, UR5, UR5 ;  /* 0x00000005000575e3 */ /* 0x000e640008020800 */
[----:B-1----:R-:W-:-:S04]  /*0150*/  PLOP3.LUT P0, PT, PT, PT, UP1, 0x80, 0x8 ;  /* 0x000000000008781c */ /* 0x002fc80003f0f018 */
[----:B------:R-:W-:-:S04]  /*0160*/  SEL R0, RZ, 0xffffffff, !P0 ;  /* 0xffffffffff007807 */ /* 0x000fc80004000000 */
[----:B------:R-:W-:Y:S01]  /*0170*/  ISETP.NE.AND P0, PT, R0, RZ, PT ;  /* 0x000000ff0000720c */ /* 0x000fe20003f05270 */
[----:B------:R-:W-:-:S12]  /*0180*/  IMAD.U32 R0, RZ, RZ, UR5 ;  /* 0x00000005ff007e24 */ /* 0x000fd8000f8e00ff */
[----:B------:R-:W-:Y:S05]  /*0190*/  @P0 BRA `(.L_x_3) ;  /* 0x0000000000240947 */ /* 0x000fea0003800000 */
.L_x_4:
[----:B------:R-:W-:Y:S05]  /*01a0*/  NANOSLEEP 0x64 ;  /* 0x000000640000795d */ /* 0x000fea0003800000 */
[----:B------:R-:W-:-:S05]  /*01b0*/  UMOV UR5, 0x1 ;  /* 0x0000000100057882 */ /* 0x000fca0000000000 */
[----:B------:R-:W-:Y:S04]  /*01c0*/  DEPBAR.LE SB1, 0x36 ;  /* 0x00009d800000791a */ /* 0x000fe80000000000 */
[----:B------:R-:W1:Y:S02]  /*01d0*/  UTCATOMSWS.FIND_AND_SET.ALIGN UP1, UR5, UR5 ;  /* 0x00000005000575e3 */ /* 0x000e640008020800 */
[----:B-1----:R-:W-:-:S04]  /*01e0*/  PLOP3.LUT P0, PT, PT, PT, UP1, 0x80, 0x8 ;  /* 0x000000000008781c */ /* 0x002fc80003f0f018 */
[----:B------:R-:W-:-:S04]  /*01f0*/  SEL R0, RZ, 0xffffffff, !P0 ;  /* 0xffffffffff007807 */ /* 0x000fc80004000000 */
[----:B------:R-:W-:Y:S01]  /*0200*/  ISETP.NE.AND P0, PT, R0, RZ, PT ;  /* 0x000000ff0000720c */ /* 0x000fe20003f05270 */
[----:B------:R-:W-:-:S12]  /*0210*/  IMAD.U32 R0, RZ, RZ, UR5 ;  /* 0x00000005ff007e24 */ /* 0x000fd8000f8e00ff */
[----:B------:R-:W-:Y:S05]  /*0220*/  @!P0 BRA `(.L_x_4) ;  /* 0xfffffffc00dc8947 */ /* 0x000fea000383ffff */
.L_x_3:
[----:B------:R-:W-:Y:S01]  /*0230*/  VIADD R3, R0, 0x10 ;  /* 0x0000001000037836 */ /* 0x000fe20000000000 */
[----:B------:R-:W-:Y:S01]  /*0240*/  UMOV UR5, 0x50 ;  /* 0x0000005000057882 */ /* 0x000fe20000000000 */
[----:B------:R-:W-:Y:S01]  /*0250*/  SHF.L.U32 R2, R4, R0, RZ ;  /* 0x0000000004027219 */ /* 0x000fe200000006ff */
[----:B------:R-:W-:Y:S01]  /*0260*/  ULEA UR5, UR6, UR5, 0x18 ;  /* 0x0000000506057291 */ /* 0x000fe2000f8ec0ff */
[----:B------:R-:W-:Y:S01]  /*0270*/  IMAD.SHL.U32 R0, R0, 0x20, RZ ;  /* 0x0000002000007824 */ /* 0x000fe200078e00ff */
[----:B------:R-:W-:-:S04]  /*0280*/  SHF.L.U32 R3, R4, R3, RZ ;  /* 0x0000000304037219 */ /* 0x000fc800000006ff */
[----:B------:R-:W-:-:S05]  /*0290*/  LOP3.LUT R2, R3, R2, RZ, 0xfc, !PT ;  /* 0x0000000203027212 */ /* 0x000fca00078efcff */
[----:B------:R1:W-:Y:S04]  /*02a0*/  ATOMS.OR RZ, [UR5], R2 ;  /* 0x00000002ffff798c */ /* 0x0003e8000b000005 */
[----:B------:R1:W-:Y:S01]  /*02b0*/  STS [UR4], R0 ;  /* 0x00000000ff007988 */ /* 0x0003e20008000804 */
[----:B------:R-:W-:Y:S05]  /*02c0*/  BRA `(.L_x_2) ;  /* 0x0000000000107947 */ /* 0x000fea0003800000 */
.L_x_1:
[----:B------:R-:W-:Y:S01]  /*02d0*/  IMAD.MOV.U32 R0, RZ, RZ, -0x1 ;  /* 0xffffffffff007424 */ /* 0x000fe200078e00ff */
[----:B------:R-:W-:-:S04]  /*02e0*/  MOV R2, 0x310 ;  /* 0x0000031000027802 */ /* 0x000fc80000000f00 */
[----:B------:R1:W-:Y:S03]  /*02f0*/  STS [UR4], R0 ;  /* 0x00000000ff007988 */ /* 0x0003e60008000804 */
[----:B-1----:R-:W-:Y:S05]  /*0300*/  CALL.REL.NOINC `($__internal_1_$__cuda_sm10x_tcgen05_guardrail_trap_phase_invalid_during_alloc) ;  /* 0x0000010c00c87944 */ /* 0x002fea0003c00000 */
.L_x_2:
[----:B------:R-:W-:Y:S05]  /*0310*/  WARPSYNC.ALL ;  /* 0x0000000000007948 */ /* 0x000fea0003800000 */
[----:B------:R-:W-:Y:S01]  /*0320*/  NOP ;  /* 0x0000000000007918 */ /* 0x000fe20000000000 */
.L_x_0:
[----:B------:R-:W2:Y:S08]  /*0330*/  LDC.64 R36, c[0x0][0x398] ;  /* 0x0000e600ff247b82 */ /* 0x000eb00000000a00 */
[----:B------:R-:W3:Y:S02]  /*0340*/  S2UR UR5, SR_CgaSize ;  /* 0x00000000000579c3 */ /* 0x000ee40000008a00 */
[----:B---3--:R-:W-:-:S12]  /*0350*/  UIMAD UR5, UR5, -0xa0, URZ ;  /* 0xffffff60050578a4 */ /* 0x008fd8000f8e02ff */
[----:B------:R-:W3:Y:S01]  /*0360*/  LDCU UR5, c[0x0][UR5+0x2b0] ;  /* 0x00005600050577ac */ /* 0x000ee20008000800 */
[----:B------:R-:W4:Y:S01]  /*0370*/  S2R R172, SR_TID.X ;  /* 0x0000000000ac7919 */ /* 0x000f220000002100 */
[----:B------:R-:W5:Y:S01]  /*0380*/  LDCU.64 UR16, c[0x0][0x3a8] ;  /* 0x00007500ff1077ac */ /* 0x000f620008000a00 */
[----:B------:R-:W1:Y:S01]  /*0390*/  S2R R181, SR_CgaCtaId ;  /* 0x0000000000b57919 */ /* 0x000e620000008800 */
[----:B------:R-:W3:Y:S01]  /*03a0*/  S2UR UR4, SR_CTAID.X ;  /* 0x00000000000479c3 */ /* 0x000ee20000002500 */
[----:B------:R-:W1:Y:S01]  /*03b0*/  LDCU.128 UR24, c[0x0][0x380] ;  /* 0x00007000ff1877ac */ /* 0x000e620008000c00 */
[----:B------:R-:W1:Y:S06]  /*03c0*/  LDCU UR6, c[0x0][0x3b0] ;  /* 0x00007600ff0677ac */ /* 0x000e6c0008000800 */
[----:B------:R-:W1:Y:S01]  /*03d0*/  LDC R124, c[0x0][0x3a0] ;  /* 0x0000e800ff7c7b82 */ /* 0x000e620000000800 */
[----:B------:R-:W1:Y:S01]  /*03e0*/  LDCU.64 UR22, c[0x0][0x358] ;  /* 0x00006b00ff1677ac */ /* 0x000e620008000a00 */
[----:B-----5:R-:W-:Y:S01]  /*03f0*/  IMAD.U32 R225, RZ, RZ, UR16 ;  /* 0x00000010ffe17e24 */ /* 0x020fe2000f8e00ff */
[----:B--2---:R-:W-:Y:S01]  /*0400*/  IABS R10, R36 ;  /* 0x00000024000a7213 */ /* 0x004fe20000000000 */
[----:B-1----:R-:W-:-:S02]  /*0410*/  VIADD R0, R37, 0x3f ;  /* 0x0000003f25007836 */ /* 0x002fc40000000000 */
[----:B------:R-:W-:Y:S02]  /*0420*/  IMAD.U32 R42, RZ, RZ, UR16 ;  /* 0x00000010ff2a7e24 */ /* 0x000fe4000f8e00ff */
[----:B------:R-:W-:Y:S01]  /*0430*/  IMAD.U32 R46, RZ, RZ, UR16 ;  /* 0x00000010ff2e7e24 */ /* 0x000fe2000f8e00ff */
[----:B------:R-:W-:Y:S01]  /*0440*/  SHF.R.S32.HI R3, RZ, 0x1f, R0 ;  /* 0x0000001fff037819 */ /* 0x000fe20000011400 */
[----:B------:R-:W-:Y:S01]  /*0450*/  IMAD.U32 R48, RZ, RZ, UR16 ;  /* 0x00000010ff307e24 */ /* 0x000fe2000f8e00ff */
[----:B---3--:R-:W-:Y:S01]  /*0460*/  I2FP.F32.U32 R5, UR4 ;  /* 0x0000000400057c45 */ /* 0x008fe20008201000 */
[----:B------:R-:W1:Y:S01]  /*0470*/  S2UR UR4, SR_CgaCtaId ;  /* 0x00000000000479c3 */ /* 0x000e620000008800 */
[----:B------:R-:W-:Y:S01]  /*0480*/  LEA.HI R3, R3, R0, RZ, 0x6 ;  /* 0x0000000003037211 */ /* 0x000fe200078f30ff */
[----:B------:R-:W-:Y:S01]  /*0490*/  IMAD.U32 R50, RZ, RZ, UR16 ;  /* 0x00000010ff327e24 */ /* 0x000fe2000f8e00ff */
[C---:B----4-:R-:W-:Y:S01]  /*04a0*/  LEA.HI R180, R172.reuse, 0xe, RZ, 0x1a ;  /* 0x0000000eacb47811 */ /* 0x050fe200078fd0ff */
[----:B------:R-:W-:Y:S01]  /*04b0*/  FMUL R5, R5, UR5 ;  /* 0x0000000505057c20 */ /* 0x000fe20008400000 */
[----:B------:R-:W-:Y:S01]  /*04c0*/  SHF.R.S32.HI R3, RZ, 0x6, R3 ;  /* 0x00000006ff037819 */ /* 0x000fe20000011403 */
[----:B------:R-:W-:Y:S01]  /*04d0*/  IMAD.U32 R52, RZ, RZ, UR16 ;  /* 0x00000010ff347e24 */ /* 0x000fe2000f8e00ff */
[----:B------:R-:W-:Y:S01]  /*04e0*/  LEA.HI R176, R172, 0x1e, RZ, 0x1a ;  /* 0x0000001eacb07811 */ /* 0x000fe200078fd0ff */
[----:B------:R-:W-:Y:S01]  /*04f0*/  VIADD R252, R124, 0x7f ;  /* 0x0000007f7cfc7836 */ /* 0x000fe20000000000 */
[C---:B------:R-:W-:Y:S01]  /*0500*/  LEA.HI R179, R172.reuse, 0x2e, RZ, 0x1a ;  /* 0x0000002eacb37811 */ /* 0x040fe200078fd0ff */
[----:B------:R-:W-:Y:S01]  /*0510*/  IMAD.SHL.U32 R4, R3, 0x8, RZ ;  /* 0x0000000803047824 */ /* 0x000fe200078e00ff */
[----:B------:R-:W-:Y:S01]  /*0520*/  F2I.U32.TRUNC.NTZ R5, R5 ;  /* 0x0000000500057305 */ /* 0x000fe2000020f000 */
[----:B------:R-:W-:Y:S01]  /*0530*/  IMAD.U32 R54, RZ, RZ, UR16 ;  /* 0x00000010ff367e24 */ /* 0x000fe2000f8e00ff */
[C---:B------:R-:W-:Y:S01]  /*0540*/  LEA.HI R175, R172.reuse, 0x3e, RZ, 0x1a ;  /* 0x0000003eacaf7811 */ /* 0x040fe200078fd0ff */
[----:B------:R-:W-:Y:S01]  /*0550*/  IMAD.U32 R56, RZ, RZ, UR16 ;  /* 0x00000010ff387e24 */ /* 0x000fe2000f8e00ff */
[----:B------:R-:W-:Y:S01]  /*0560*/  IABS R7, R4 ;  /* 0x0000000400077213 */ /* 0x000fe20000000000 */
[----:B------:R-:W-:Y:S01]  /*0570*/  IMAD.U32 R58, RZ, RZ, UR16 ;  /* 0x00000010ff3a7e24 */ /* 0x000fe2000f8e00ff */
[C---:B------:R-:W-:Y:S01]  /*0580*/  LEA.HI R178, R172.reuse, 0x4e, RZ, 0x1a ;  /* 0x0000004eacb27811 */ /* 0x040fe200078fd0ff */
[----:B------:R-:W-:Y:S01]  /*0590*/  IMAD.U32 R60, RZ, RZ, UR16 ;  /* 0x00000010ff3c7e24 */ /* 0x000fe2000f8e00ff */
[----:B------:R-:W2:Y:S01]  /*05a0*/  I2F.RP R0, R7 ;  /* 0x0000000700007306 */ /* 0x000ea20000209400 */
[----:B------:R-:W-:Y:S01]  /*05b0*/  IMAD.U32 R62, RZ, RZ, UR16 ;  /* 0x00000010ff3e7e24 */ /* 0x000fe2000f8e00ff */
[C---:B------:R-:W-:Y:S01]  /*05c0*/  LEA.HI R174, R172.reuse, 0x5e, RZ, 0x1a ;  /* 0x0000005eacae7811 */ /* 0x040fe200078fd0ff */
[----:B------:R-:W-:Y:S01]  /*05d0*/  IMAD.U32 R76, RZ, RZ, UR16 ;  /* 0x00000010ff4c7e24 */ /* 0x000fe2000f8e00ff */
[----:B------:R-:W-:Y:S01]  /*05e0*/  LEA.HI R177, R172, 0x6e, RZ, 0x1a ;  /* 0x0000006eacb17811 */ /* 0x000fe200078fd0ff */
[----:B------:R-:W-:Y:S01]  /*05f0*/  IMAD R77, R180, UR16, RZ ;  /* 0x00000010b44d7c24 */ /* 0x000fe2000f8e02ff */
[C---:B------:R-:W-:Y:S01]  /*0600*/  LEA.HI R173, R172.reuse, 0x7e, RZ, 0x1a ;  /* 0x0000007eacad7811 */ /* 0x040fe200078fd0ff */
[----:B------:R-:W-:Y:S01]  /*0610*/  UMOV UR5, 0x1 ;  /* 0x0000000100057882 */ /* 0x000fe20000000000 */
[----:B------:R-:W-:Y:S01]  /*0620*/  LOP3.LUT R182, R172, 0x7f, RZ, 0xc0, !PT ;  /* 0x0000007facb67812 */ /* 0x000fe200078ec0ff */
[----:B--2---:R-:W2:Y:S02]  /*0630*/  MUFU.RCP R0, R0 ;  /* 0x0000000000007308 */ /* 0x004ea40000001000 */
[----:B--2---:R-:W-:Y:S01]  /*0640*/  VIADD R2, R0, 0xffffffe ;  /* 0x0ffffffe00027836 */ /* 0x004fe20000000000 */
[----:B------:R-:W-:-:S05]  /*0650*/  IABS R0, R5 ;  /* 0x0000000500007213 */ /* 0x000fca0000000000 */
[----:B------:R2:W3:Y:S02]  /*0660*/  F2I.FTZ.U32.TRUNC.NTZ R3, R2 ;  /* 0x0000000200037305 */ /* 0x0004e4000021f000 */
[----:B--2---:R-:W-:Y:S02]  /*0670*/  IMAD.MOV.U32 R2, RZ, RZ, RZ ;  /* 0x000000ffff027224 */ /* 0x004fe400078e00ff */
[----:B---3--:R-:W-:-:S04]  /*0680*/  IMAD.MOV R6, RZ, RZ, -R3 ;  /* 0x000000ffff067224 */ /* 0x008fc800078e0a03 */
[----:B------:R-:W-:Y:S01]  /*0690*/  IMAD R9, R6, R7, RZ ;  /* 0x0000000706097224 */ /* 0x000fe200078e02ff */
[----:B------:R-:W-:-:S03]  /*06a0*/  IABS R6, R4 ;  /* 0x0000000400067213 */ /* 0x000fc60000000000 */
[----:B------:R-:W-:-:S04]  /*06b0*/  IMAD.HI.U32 R3, R3, R9, R2 ;  /* 0x0000000903037227 */ /* 0x000fc800078e0002 */
[----:B------:R-:W-:Y:S02]  /*06c0*/  IMAD.MOV R2, RZ, RZ, -R6 ;  /* 0x000000ffff027224 */ /* 0x000fe400078e0a06 */
[----:B------:R-:W-:-:S04]  /*06d0*/  IMAD.HI.U32 R3, R3, R0, RZ ;  /* 0x0000000003037227 */ /* 0x000fc800078e00ff */
[----:B------:R-:W-:Y:S01]  /*06e0*/  IMAD R0, R3, R2, R0 ;  /* 0x0000000203007224 */ /* 0x000fe200078e0200 */
[----:B------:R-:W-:Y:S04]  /*06f0*/  BAR.SYNC.DEFER_BLOCKING 0x0 ;  /* 0x0000000000007b1d */ /* 0x000fe80000010000 */
[----:B------:R-:W-:-:S13]  /*0700*/  ISETP.GT.U32.AND P1, PT, R7, R0, PT ;  /* 0x000000000700720c */ /* 0x000fda0003f24070 */
[----:B------:R-:W-:Y:S02]  /*0710*/  @!P1 IMAD.IADD R0, R0, 0x1, -R7 ;  /* 0x0000000100009824 */ /* 0x000fe400078e0a07 */
[----:B------:R-:W-:Y:S01]  /*0720*/  @!P1 VIADD R3, R3, 0x1 ;  /* 0x0000000103039836 */ /* 0x000fe20000000000 */
[----:B------:R-:W-:Y:S02]  /*0730*/  ISETP.NE.AND P1, PT, R4, RZ, PT ;  /* 0x000000ff0400720c */ /* 0x000fe40003f25270 */
[----:B------:R-:W-:Y:S02]  /*0740*/  ISETP.GE.U32.AND P0, PT, R0, R7, PT ;  /* 0x000000070000720c */ /* 0x000fe40003f06070 */
[----:B------:R-:W-:-:S04]  /*0750*/  LOP3.LUT R0, R5, R4, RZ, 0x3c, !PT ;  /* 0x0000000405007212 */ /* 0x000fc800078e3cff */
[----:B------:R-:W-:Y:S01]  /*0760*/  ISETP.GE.AND P2, PT, R0, RZ, PT ;  /* 0x000000ff0000720c */ /* 0x000fe20003f46270 */
[----:B------:R-:W-:-:S06]  /*0770*/  VIADD R0, R36, 0x3f ;  /* 0x0000003f24007836 */ /* 0x000fcc0000000000 */
[----:B------:R-:W-:-:S04]  /*0780*/  @P0 VIADD R3, R3, 0x1 ;  /* 0x0000000103030836 */ /* 0x000fc80000000000 */
[----:B------:R-:W-:Y:S01]  /*0790*/  IMAD.MOV.U32 R2, RZ, RZ, R3 ;  /* 0x000000ffff027224 */ /* 0x000fe200078e0003 */
[----:B------:R-:W-:-:S03]  /*07a0*/  SHF.R.S32.HI R3, RZ, 0x1f, R0 ;  /* 0x0000001fff037819 */ /* 0x000fc60000011400 */
[----:B------:R-:W-:Y:S01]  /*07b0*/  @!P2 IMAD.MOV R2, RZ, RZ, -R2 ;  /* 0x000000ffff02a224 */ /* 0x000fe200078e0a02 */
[----:B------:R-:W-:Y:S02]  /*07c0*/  @!P1 LOP3.LUT R2, RZ, R4, RZ, 0x33, !PT ;  /* 0x00000004ff029212 */ /* 0x000fe400078e33ff */
[----:B------:R-:W-:-:S03]  /*07d0*/  LEA.HI R3, R3, R0, RZ, 0x6 ;  /* 0x0000000003037211 */ /* 0x000fc600078f30ff */
[----:B------:R-:W-:Y:S02]  /*07e0*/  IMAD.SHL.U32 R9, R2, 0x8, RZ ;  /* 0x0000000802097824 */ /* 0x000fe400078e00ff */
[----:B------:R-:W-:-:S03]  /*07f0*/  IMAD.MOV R2, RZ, RZ, -R2 ;  /* 0x000000ffff027224 */ /* 0x000fc600078e0a02 */
[----:B------:R-:W-:Y:S01]  /*0800*/  LEA.HI.SX32 R3, R3, -R9, 0x1a ;  /* 0x8000000903037211 */ /* 0x000fe200078fd2ff */
[----:B------:R-:W-:Y:S02]  /*0810*/  IMAD R12, R4, R2, R5 ;  /* 0x00000002040c7224 */ /* 0x000fe400078e0205 */
[----:B------:R-:W-:Y:S01]  /*0820*/  IMAD.MOV.U32 R2, RZ, RZ, RZ ;  /* 0x000000ffff027224 */ /* 0x000fe200078e00ff */
[----:B------:R-:W-:Y:S02]  /*0830*/  VIMNMX R11, PT, PT, R3, 0x8, PT ;  /* 0x00000008030b7848 */ /* 0x000fe40003fe0100 */
[----:B------:R-:W-:Y:S02]  /*0840*/  IABS R4, R12 ;  /* 0x0000000c00047213 */ /* 0x000fe40000000000 */
[-C--:B------:R-:W-:Y:S02]  /*0850*/  IABS R8, R11.reuse ;  /* 0x0000000b00087213 */ /* 0x080fe40000000000 */
[----:B------:R-:W-:-:S02]  /*0860*/  IABS R6, R11 ;  /* 0x0000000b00067213 */ /* 0x000fc40000000000 */
[----:B------:R-:W2:Y:S08]  /*0870*/  I2F.RP R0, R8 ;  /* 0x0000000800007306 */ /* 0x000eb00000209400 */
[----:B--2---:R-:W2:Y:S02]  /*0880*/  MUFU.RCP R0, R0 ;  /* 0x0000000000007308 */ /* 0x004ea40000001000 */
[----:B--2---:R-:W-:-:S06]  /*0890*/  VIADD R3, R0, 0xffffffe ;  /* 0x0ffffffe00037836 */ /* 0x004fcc0000000000 */
[----:B------:R-:W2:Y:S02]  /*08a0*/  F2I.FTZ.U32.TRUNC.NTZ R3, R3 ;  /* 0x0000000300037305 */ /* 0x000ea4000021f000 */
[----:B--2---:R-:W-:-:S04]  /*08b0*/  IMAD.MOV R7, RZ, RZ, -R3 ;  /* 0x000000ffff077224 */ /* 0x004fc800078e0a03 */
[----:B------:R-:W-:-:S04]  /*08c0*/  IMAD R5, R7, R8, RZ ;  /* 0x0000000807057224 */ /* 0x000fc800078e02ff */
[----:B------:R-:W-:Y:S01]  /*08d0*/  IMAD.HI.U32 R2, R3, R5, R2 ;  /* 0x0000000503027227 */ /* 0x000fe200078e0002 */
[----:B------:R-:W-:-:S03]  /*08e0*/  IABS R5, R37 ;  /* 0x0000002500057213 */ /* 0x000fc60000000000 */
[----:B------:R-:W-:Y:S02]  /*08f0*/  IMAD.MOV.U32 R3, RZ, RZ, R4 ;  /* 0x000000ffff037224 */ /* 0x000fe400078e0004 */
[----:B------:R-:W-:Y:S02]  /*0900*/  IMAD.MOV R4, RZ, RZ, -R6 ;  /* 0x000000ffff047224 */ /* 0x000fe400078e0a06 */
[----:B------:R-:W-:Y:S01]  /*0910*/  IMAD.HI.U32 R0, R2, R3, RZ ;  /* 0x0000000302007227 */ /* 0x000fe200078e00ff */
[----:B------:R-:W2:Y:S03]  /*0920*/  I2F.RP R6, R10 ;  /* 0x0000000a00067306 */ /* 0x000ea60000209400 */
[----:B------:R-:W-:Y:S02]  /*0930*/  IMAD R3, R0, R4, R3 ;  /* 0x0000000400037224 */ /* 0x000fe400078e0203 */
[----:B------:R-:W-:-:S03]  /*0940*/  IMAD.MOV.U32 R2, RZ, RZ, R5 ;  /* 0x000000ffff027224 */ /* 0x000fc600078e0005 */
[----:B------:R-:W-:Y:S01]  /*0950*/  ISETP.GT.U32.AND P1, PT, R8, R3, PT ;  /* 0x000000030800720c */ /* 0x000fe20003f24070 */
[----:B------:R-:W3:Y:S08]  /*0960*/  I2F.RP R7, R2 ;  /* 0x0000000200077306 */ /* 0x000ef00000209400 */
[----:B--2---:R-:W2:Y:S04]  /*0970*/  MUFU.RCP R6, R6 ;  /* 0x0000000600067308 */ /* 0x004ea80000001000 */
[----:B------:R-:W-:-:S02]  /*0980*/  @!P1 IMAD.IADD R3, R3, 0x1, -R8 ;  /* 0x0000000103039824 */ /* 0x000fc400078e0a08 */
[----:B------:R-:W-:Y:S01]  /*0990*/  @!P1 VIADD R0, R0, 0x1 ;  /* 0x0000000100009836 */ /* 0x000fe20000000000 */
[----:B------:R-:W-:Y:S01]  /*09a0*/  ISETP.NE.AND P1, PT, R11, RZ, PT ;  /* 0x000000ff0b00720c */ /* 0x000fe20003f25270 */
[----:B---3--:R-:W3:Y:S01]  /*09b0*/  MUFU.RCP R7, R7 ;  /* 0x0000000700077308 */ /* 0x008ee20000001000 */
[----:B------:R-:W-:Y:S02]  /*09c0*/  ISETP.GE.U32.AND P0, PT, R3, R8, PT ;  /* 0x000000080300720c */ /* 0x000fe40003f06070 */
[----:B------:R-:W-:-:S04]  /*09d0*/  LOP3.LUT R3, R12, R11, RZ, 0x3c, !PT ;  /* 0x0000000b0c037212 */ /* 0x000fc800078e3cff */
[----:B------:R-:W-:Y:S01]  /*09e0*/  ISETP.GE.AND P2, PT, R3, RZ, PT ;  /* 0x000000ff0300720c */ /* 0x000fe20003f46270 */
[----:B--2---:R-:W-:Y:S01]  /*09f0*/  VIADD R4, R6, 0xffffffe ;  /* 0x0ffffffe06047836 */ /* 0x004fe20000000000 */
[----:B------:R-:W-:Y:S02]  /*0a00*/  MOV R3, 0x400 ;  /* 0x0000040000037802 */ /* 0x000fe40000000f00 */
[----:B------:R-:W-:Y:S01]  /*0a10*/  LOP3.LUT R6, R172, 0x3f, RZ, 0xc0, !PT ;  /* 0x0000003fac067812 */ /* 0x000fe200078ec0ff */
[----:B------:R2:W4:Y:S02]  /*0a20*/  F2I.FTZ.U32.TRUNC.NTZ R5, R4 ;  /* 0x0000000400057305 */ /* 0x000524000021f000 */
[----:B------:R-:W-:Y:S01]  /*0a30*/  @P0 VIADD R0, R0, 0x1 ;  /* 0x0000000100000836 */ /* 0x000fe20000000000 */
[----:B------:R-:W-:Y:S01]  /*0a40*/  R2UR UR7, R3 ;  /* 0x00000000030772ca */ /* 0x000fe200000e0000 */
[----:B---3--:R-:W-:Y:S02]  /*0a50*/  VIADD R7, R7, 0xffffffe ;  /* 0x0ffffffe07077836 */ /* 0x008fe40000000000 */
[----:B------:R-:W-:-:S02]  /*0a60*/  IMAD.MOV.U32 R13, RZ, RZ, R0 ;  /* 0x000000ffff0d7224 */ /* 0x000fc400078e0000 */
[----:B--2---:R-:W-:Y:S02]  /*0a70*/  IMAD.MOV.U32 R4, RZ, RZ, RZ ;  /* 0x000000ffff047224 */ /* 0x004fe400078e00ff */
[----:B------:R-:W2:Y:S01]  /*0a80*/  F2I.FTZ.U32.TRUNC.NTZ R7, R7 ;  /* 0x0000000700077305 */ /* 0x000ea2000021f000 */
[----:B------:R-:W-:Y:S01]  /*0a90*/  @!P2 IMAD.MOV R13, RZ, RZ, -R13 ;  /* 0x000000ffff0da224 */ /* 0x000fe200078e0a0d */
[----:B------:R-:W-:Y:S01]  /*0aa0*/  @!P1 LOP3.LUT R13, RZ, R11, RZ, 0x33, !PT ;  /* 0x0000000bff0d9212 */ /* 0x000fe200078e33ff */
[----:B----4-:R-:W-:-:S03]  /*0ab0*/  IMAD.MOV R15, RZ, RZ, -R5 ;  /* 0x000000ffff0f7224 */ /* 0x010fc600078e0a05 */
[----:B-1----:R-:W-:Y:S01]  /*0ac0*/  ULEA UR7, UR4, UR7, 0x18 ;  /* 0x0000000704077291 */ /* 0x002fe2000f8ec0ff */
[----:B------:R-:W-:Y:S01]  /*0ad0*/  IMAD.MOV R0, RZ, RZ, -R13 ;  /* 0x000000ffff007224 */ /* 0x000fe200078e0a0d */
[----:B------:R-:W1:Y:S01]  /*0ae0*/  LDCU UR4, c[0x0][0x3a4] ;  /* 0x00007480ff0477ac */ /* 0x000e620008000800 */
[----:B------:R-:W-:Y:S02]  /*0af0*/  IMAD R3, R15, R10, RZ ;  /* 0x0000000a0f037224 */ /* 0x000fe400078e02ff */
[----:B------:R-:W-:Y:S02]  /*0b00*/  IMAD R0, R11, R0, R12 ;  /* 0x000000000b007224 */ /* 0x000fe400078e020c */
[----:B------:R-:W-:Y:S02]  /*0b10*/  IMAD.HI.U32 R8, R5, R3, R4 ;  /* 0x0000000305087227 */ /* 0x000fe400078e0004 */
[----:B------:R-:W3:Y:S02]  /*0b20*/  LDS R19, [UR7] ;  /* 0x00000007ff137984 */ /* 0x000ee40008000800 */
[----:B------:R-:W-:-:S02]  /*0b30*/  IMAD.IADD R3, R9, 0x1, R0 ;  /* 0x0000000109037824 */ /* 0x000fc400078e0200 */
[----:B--2---:R-:W-:Y:S02]  /*0b40*/  IMAD.MOV R5, RZ, RZ, -R7 ;  /* 0x000000ffff057224 */ /* 0x004fe400078e0a07 */
[----:B------:R-:W-:Y:S02]  /*0b50*/  IMAD.SHL.U32 R4, R181, 0x20, RZ ;  /* 0x00000020b5047824 */ /* 0x000fe400078e00ff */
[----:B------:R-:W-:Y:S02]  /*0b60*/  IMAD R40, R3, 0x40, R6 ;  /* 0x0000004003287824 */ /* 0x000fe400078e0206 */
[----:B------:R-:W-:Y:S01]  /*0b70*/  IMAD.MOV.U32 R9, RZ, RZ, R5 ;  /* 0x000000ffff097224 */ /* 0x000fe200078e0005 */
[----:B------:R-:W-:Y:S01]  /*0b80*/  LOP3.LUT R5, R4, 0x20, RZ, 0xc0, !PT ;  /* 0x0000002004057812 */ /* 0x000fe200078ec0ff */
[----:B------:R-:W-:Y:S01]  /*0b90*/  IMAD.SHL.U32 R0, R13, 0x40, RZ ;  /* 0x000000400d007824 */ /* 0x000fe200078e00ff */
[----:B------:R-:W-:Y:S01]  /*0ba0*/  IABS R4, R40 ;  /* 0x0000002800047213 */ /* 0x000fe20000000000 */
[----:B------:R-:W-:Y:S01]  /*0bb0*/  IMAD R3, R9, R2, RZ ;  /* 0x0000000209037224 */ /* 0x000fe200078e02ff */
[----:B------:R2:W-:Y:S01]  /*0bc0*/  STL [R1+0x5c], R40 ;  /* 0x00005c2801007387 */ /* 0x0005e20000100800 */
[----:B------:R-:W-:Y:S01]  /*0bd0*/  IMAD.MOV.U32 R6, RZ, RZ, RZ ;  /* 0x000000ffff067224 */ /* 0x000fe200078e00ff */
[----:B------:R-:W-:-:S02]  /*0be0*/  LOP3.LUT R14, R0, R5, RZ, 0xfc, !PT ;  /* 0x00000005000e7212 */ /* 0x000fc400078efcff */
[C---:B------:R-:W-:Y:S01]  /*0bf0*/  LOP3.LUT R16, R0.reuse, 0x1, R5, 0xfe, !PT ;  /* 0x0000000100107812 */ /* 0x040fe200078efe05 */
[----:B------:R-:W-:Y:S01]  /*0c00*/  IMAD.HI.U32 R6, R7, R3, R6 ;  /* 0x0000000307067227 */ /* 0x000fe200078e0006 */
[----:B------:R-:W-:Y:S02]  /*0c10*/  IABS R9, R14 ;  /* 0x0000000e00097213 */ /* 0x000fe40000000000 */
[----:B------:R-:W-:Y:S01]  /*0c20*/  IABS R13, R16 ;  /* 0x00000010000d7213 */ /* 0x000fe20000000000 */
[----:B------:R-:W-:Y:S01]  /*0c30*/  IMAD.MOV.U32 R7, RZ, RZ, R4 ;  /* 0x000000ffff077224 */ /* 0x000fe200078e0004 */
[--C-:B------:R-:W-:Y:S01]  /*0c40*/  LOP3.LUT R17, R0, 0x2, R5.reuse, 0xfe, !PT ;  /* 0x0000000200117812 */ /* 0x100fe200078efe05 */
[----:B------:R-:W-:Y:S01]  /*0c50*/  IMAD.HI.U32 R3, R6, R9, RZ ;  /* 0x0000000906037227 */ /* 0x000fe200078e00ff */
[----:B------:R-:W-:Y:S02]  /*0c60*/  LOP3.LUT R18, R0, 0x3, R5, 0xfe, !PT ;  /* 0x0000000300127812 */ /* 0x000fe400078efe05 */
[----:B------:R-:W-:Y:S01]  /*0c70*/  IABS R15, R17 ;  /* 0x00000011000f7213 */ /* 0x000fe20000000000 */
[----:B------:R-:W-:Y:S01]  /*0c80*/  IMAD.HI.U32 R8, R8, R7, RZ ;  /* 0x0000000708087227 */ /* 0x000fe200078e00ff */
[----:B------:R-:W-:-:S02]  /*0c90*/  ISETP.GE.AND P5, PT, R17, RZ, PT ;  /* 0x000000ff1100720c */ /* 0x000fc40003fa6270 */
[C-C-:B------:R-:W-:Y:S01]  /*0ca0*/  LOP3.LUT R20, R0.reuse, 0xb, R5.reuse, 0xfe, !PT ;  /* 0x0000000b00147812 */ /* 0x140fe200078efe05 */
[----:B------:R-:W-:Y:S01]  /*0cb0*/  IMAD.MOV R8, RZ, RZ, -R8 ;  /* 0x000000ffff087224 */ /* 0x000fe200078e0a08 */
[----:B------:R-:W-:Y:S01]  /*0cc0*/  LOP3.LUT R22, R0, 0x15, R5, 0xfe, !PT ;  /* 0x0000001500167812 */ /* 0x000fe200078efe05 */
[----:B------:R-:W-:Y:S01]  /*0cd0*/  IMAD.MOV R11, RZ, RZ, -R3 ;  /* 0x000000ffff0b7224 */ /* 0x000fe200078e0a03 */
[----:B------:R-:W-:Y:S01]  /*0ce0*/  IABS R35, R20 ;  /* 0x0000001400237213 */ /* 0x000fe20000000000 */
[----:B------:R-:W-:Y:S01]  /*0cf0*/  IMAD.HI.U32 R4, R6, R13, RZ ;  /* 0x0000000d06047227 */ /* 0x000fe200078e00ff */
[----:B------:R-:W-:Y:S02]  /*0d00*/  IABS R51, R22 ;  /* 0x0000001600337213 */ /* 0x000fe40000000000 */
[----:B---3--:R-:W-:Y:S01]  /*0d10*/  R2UR UR8, R19 ;  /* 0x00000000130872ca */ /* 0x008fe200000e0000 */
[----:B------:R-:W-:Y:S01]  /*0d20*/  IMAD R3, R10, R8, R7 ;  /* 0x000000080a037224 */ /* 0x000fe200078e0207 */
[--C-:B------:R-:W-:Y:S01]  /*0d30*/  SHF.R.U32.HI R8, RZ, 0x5, R172.reuse ;  /* 0x00000005ff087819 */ /* 0x100fe200000116ac */
[----:B------:R-:W-:Y:S01]  /*0d40*/  IMAD R7, R2, R11, R9 ;  /* 0x0000000b02077224 */ /* 0x000fe200078e0209 */
[----:B------:R-:W-:Y:S01]  /*0d50*/  SHF.R.U32.HI R11, RZ, 0x4, R172 ;  /* 0x00000004ff0b7819 */ /* 0x000fe200000116ac */
[----:B------:R-:W-:Y:S01]  /*0d60*/  IMAD.MOV R4, RZ, RZ, -R4 ;  /* 0x000000ffff047224 */ /* 0x000fe200078e0a04 */
[----:B------:R-:W-:Y:S01]  /*0d70*/  R2UR UR12, R8 ;  /* 0x00000000080c72ca */ /* 0x000fe200000e0000 */
[----:B------:R-:W-:Y:S01]  /*0d80*/  IMAD.SHL.U32 R8, R172, 0x10, RZ ;  /* 0x00000010ac087824 */ /* 0x000fe200078e00ff */
[C---:B------:R-:W-:Y:S01]  /*0d90*/  ISETP.GT.U32.AND P1, PT, R2.reuse, R7, PT ;  /* 0x000000070200720c */ /* 0x040fe20003f24070 */
[----:B------:R-:W-:Y:S01]  /*0da0*/  IMAD R9, R2, R4, R13 ;  /* 0x0000000402097224 */ /* 0x000fe200078e020d */
[----:B------:R-:W-:Y:S01]  /*0db0*/  IABS R13, R18 ;  /* 0x00000012000d7213 */ /* 0x000fe20000000000 */
[----:B------:R-:W-:Y:S01]  /*0dc0*/  IMAD.HI.U32 R4, R6, R15, RZ ;  /* 0x0000000f06047227 */ /* 0x000fe200078e00ff */
[----:B------:R-:W-:-:S02]  /*0dd0*/  LOP3.LUT R8, R8, 0x70, RZ, 0xc0, !PT ;  /* 0x0000007008087812 */ /* 0x000fc400078ec0ff */
[----:B------:R-:W-:Y:S01]  /*0de0*/  ISETP.GT.U32.AND P2, PT, R2, R9, PT ;  /* 0x000000090200720c */ /* 0x000fe20003f44070 */
[----:B------:R-:W-:Y:S01]  /*0df0*/  IMAD.MOV R12, RZ, RZ, -R4 ;  /* 0x000000ffff0c7224 */ /* 0x000fe200078e0a04 */
[----:B------:R-:W-:Y:S01]  /*0e00*/  LOP3.LUT R4, R8, 0x4, R11, 0xf8, !PT ;  /* 0x0000000408047812 */ /* 0x000fe200078ef80b */
[----:B------:R-:W-:Y:S01]  /*0e10*/  IMAD.HI.U32 R8, R6, R13, RZ ;  /* 0x0000000d06087227 */ /* 0x000fe200078e00ff */
[----:B------:R-:W-:Y:S02]  /*0e20*/  ISETP.GT.U32.AND P0, PT, R10, R3, PT ;  /* 0x000000030a00720c */ /* 0x000fe40003f04070 */
[----:B------:R-:W-:Y:S01]  /*0e30*/  LOP3.LUT R24, R0, 0x16, R5, 0xfe, !PT ;  /* 0x0000001600187812 */ /* 0x000fe200078efe05 */
[----:B------:R-:W-:Y:S01]  /*0e40*/  IMAD R11, R2, R12, R15 ;  /* 0x0000000c020b7224 */ /* 0x000fe200078e020f */
[----:B------:R-:W-:Y:S01]  /*0e50*/  LOP3.LUT R12, R0, 0x6, R5, 0xfe, !PT ;  /* 0x00000006000c7812 */ /* 0x000fe200078efe05 */
[----:B------:R-:W-:Y:S01]  /*0e60*/  @!P1 IMAD.IADD R7, R7, 0x1, -R2 ;  /* 0x0000000107079824 */ /* 0x000fe200078e0a02 */
[----:B------:R-:W-:Y:S01]  /*0e70*/  ISETP.GE.AND P1, PT, R16, RZ, PT ;  /* 0x000000ff1000720c */ /* 0x000fe20003f26270 */
[----:B------:R-:W-:Y:S01]  /*0e80*/  IMAD.MOV R8, RZ, RZ, -R8 ;  /* 0x000000ffff087224 */ /* 0x000fe200078e0a08 */
[C---:B------:R-:W-:Y:S01]  /*0e90*/  ISETP.GT.U32.AND P4, PT, R2.reuse, R11, PT ;  /* 0x0000000b0200720c */ /* 0x040fe20003f84070 */
[----:B------:R-:W-:Y:S01]  /*0ea0*/  @!P2 IMAD.IADD R9, R9, 0x1, -R2 ;  /* 0x000000010909a824 */ /* 0x000fe200078e0a02 */
[C---:B------:R-:W-:Y:S01]  /*0eb0*/  ISETP.GT.U32.AND P3, PT, R2.reuse, R7, PT ;  /* 0x000000070200720c */ /* 0x040fe20003f64070 */
[----:B------:R-:W-:Y:S01]  /*0ec0*/  IMAD R13, R2, R8, R13 ;  /* 0x00000008020d7224 */ /* 0x000fe200078e020d */
[----:B------:R-:W-:Y:S01]  /*0ed0*/  LOP3.LUT R8, R0, 0x4, R5, 0xfe, !PT ;  /* 0x0000000400087812 */ /* 0x000fe200078efe05 */
[----:B------:R-:W-:Y:S01]  /*0ee0*/  @!P0 IMAD.IADD R3, R3, 0x1, -R10 ;  /* 0x0000000103038824 */ /* 0x000fe200078e0a0a */
[----:B------:R-:W-:-:S02]  /*0ef0*/  ISETP.GT.U32.AND P2, PT, R2, R9, PT ;  /* 0x000000090200720c */ /* 0x000fc40003f44070 */
[----:B------:R-:W-:Y:S02]  /*0f00*/  IABS R17, R8 ;  /* 0x0000000800117213 */ /* 0x000fe40000000000 */
[----:B------:R-:W-:Y:S02]  /*0f10*/  ISETP.GT.U32.AND P6, PT, R10, R3, PT ;  /* 0x000000030a00720c */ /* 0x000fe40003fc4070 */
[----:B------:R-:W-:Y:S01]  /*0f20*/  ISETP.GE.AND P0, PT, R14, RZ, PT ;  /* 0x000000ff0e00720c */ /* 0x000fe20003f06270 */
[--C-:B------:R-:W-:Y:S01]  /*0f30*/  @!P4 IMAD.IADD R11, R11, 0x1, -R2.reuse ;  /* 0x000000010b0bc824 */ /* 0x100fe200078e0a02 */
[----:B------:R-:W-:Y:S01]  /*0f40*/  ISETP.GE.AND P4, PT, R8, RZ, PT ;  /* 0x000000ff0800720c */ /* 0x000fe20003f86270 */
[----:B------:R-:W-:Y:S01]  /*0f50*/  @!P3 IMAD.IADD R7, R7, 0x1, -R2 ;  /* 0x000000010707b824 */ /* 0x000fe200078e0a02 */
[----:B------:R-:W-:Y:S01]  /*0f60*/  LOP3.LUT R14, R0, 0x7, R5, 0xfe, !PT ;  /* 0x00000007000e7812 */ /* 0x000fe200078efe05 */
[----:B------:R-:W-:Y:S01]  /*0f70*/  IMAD.HI.U32 R8, R6, R17, RZ ;  /* 0x0000001106087227 */ /* 0x000fe200078e00ff */
[----:B------:R-:W-:-:S02]  /*0f80*/  ISETP.GT.U32.AND P3, PT, R2, R11, PT ;  /* 0x0000000b0200720c */ /* 0x000fc40003f64070 */
[----:B------:R-:W-:Y:S01]  /*0f90*/  IABS R23, R14 ;  /* 0x0000000e00177213 */ /* 0x000fe20000000000 */
[----:B------:R-:W-:Y:S01]  /*0fa0*/  IMAD.MOV R8, RZ, RZ, -R8 ;  /* 0x000000ffff087224 */ /* 0x000fe200078e0a08 */
[----:B------:R-:W-:Y:S01]  /*0fb0*/  IABS R21, R12 ;  /* 0x0000000c00157213 */ /* 0x000fe20000000000 */
[----:B------:R-:W-:Y:S01]  /*0fc0*/  @!P2 IMAD.IADD R9, R9, 0x1, -R2 ;  /* 0x000000010909a824 */ /* 0x000fe200078e0a02 */
[----:B------:R-:W-:Y:S01]  /*0fd0*/  ISETP.GE.AND P2, PT, R12, RZ, PT ;  /* 0x000000ff0c00720c */ /* 0x000fe20003f46270 */
[----:B------:R-:W-:Y:S01]  /*0fe0*/  IMAD R17, R2, R8, R17 ;  /* 0x0000000802117224 */ /* 0x000fe200078e0211 */
[----:B------:R-:W-:Y:S01]  /*0ff0*/  LOP3.LUT R16, R0, 0x8, R5, 0xfe, !PT ;  /* 0x0000000800107812 */ /* 0x000fe200078efe05 */
[----:B------:R-:W-:Y:S01]  /*1000*/  @!P1 IMAD.MOV R9, RZ, RZ, -R9 ;  /* 0x000000ffff099224 */ /* 0x000fe200078e0a09 */
[----:B------:R-:W-:Y:S01]  /*1010*/  IABS R53, R24 ;  /* 0x0000001800357213 */ /* 0x000fe20000000000 */
[----:B------:R-:W-:Y:S01]  /*1020*/  @!P6 IMAD.IADD R3, R3, 0x1, -R10 ;  /* 0x000000010303e824 */ /* 0x000fe200078e0a0a */
[C---:B------:R-:W-:Y:S01]  /*1030*/  ISETP.GT.U32.AND P1, PT, R2.reuse, R17, PT ;  /* 0x000000110200720c */ /* 0x040fe20003f24070 */
[----:B------:R-:W-:Y:S01]  /*1040*/  @!P3 IMAD.IADD R11, R11, 0x1, -R2 ;  /* 0x000000010b0bb824 */ /* 0x000fe200078e0a02 */
[----:B------:R-:W-:Y:S01]  /*1050*/  ISETP.GT.U32.AND P3, PT, R2, R13, PT ;  /* 0x0000000d0200720c */ /* 0x000fe20003f64070 */
[----:B------:R-:W-:Y:S01]  /*1060*/  IMAD.HI.U32 R8, R6, R23, RZ ;  /* 0x0000001706087227 */ /* 0x000fe200078e00ff */
[----:B------:R-:W-:-:S02]  /*1070*/  ISETP.GE.AND P6, PT, R18, RZ, PT ;  /* 0x000000ff1200720c */ /* 0x000fc40003fc6270 */
[--C-:B------:R-:W-:Y:S01]  /*1080*/  LOP3.LUT R10, R0, 0x5, R5.reuse, 0xfe, !PT ;  /* 0x00000005000a7812 */ /* 0x100fe200078efe05 */
[----:B------:R-:W-:Y:S01]  /*1090*/  IMAD.MOV R8, RZ, RZ, -R8 ;  /* 0x000000ffff087224 */ /* 0x000fe200078e0a08 */
[----:B------:R-:W-:Y:S01]  /*10a0*/  IABS R25, R16 ;  /* 0x0000001000197213 */ /* 0x000fe20000000000 */
[----:B------:R-:W-:Y:S01]  /*10b0*/  IMAD.HI.U32 R12, R6, R21, RZ ;  /* 0x00000015060c7227 */ /* 0x000fe200078e00ff */
[----:B------:R-:W-:Y:S02]  /*10c0*/  IABS R19, R10 ;  /* 0x0000000a00137213 */ /* 0x000fe40000000000 */
[----:B------:R-:W-:Y:S01]  /*10d0*/  LOP3.LUT R18, R0, 0xa, R5, 0xfe, !PT ;  /* 0x0000000a00127812 */ /* 0x000fe200078efe05 */
[----:B------:R-:W-:Y:S01]  /*10e0*/  IMAD R23, R2, R8, R23 ;  /* 0x0000000802177224 */ /* 0x000fe200078e0217 */
[C-C-:B------:R-:W-:Y:S01]  /*10f0*/  LOP3.LUT R26, R0.reuse, 0x17, R5.reuse, 0xfe, !PT ;  /* 0x00000017001a7812 */ /* 0x140fe200078efe05 */
[--C-:B------:R-:W-:Y:S01]  /*1100*/  @!P3 IMAD.IADD R13, R13, 0x1, -R2.reuse ;  /* 0x000000010d0db824 */ /* 0x100fe200078e0a02 */
[----:B------:R-:W-:Y:S01]  /*1110*/  IABS R33, R18 ;  /* 0x0000001200217213 */ /* 0x000fe20000000000 */
[----:B------:R-:W-:Y:S01]  /*1120*/  @!P1 IMAD.IADD R17, R17, 0x1, -R2 ;  /* 0x0000000111119824 */ /* 0x000fe200078e0a02 */
[----:B------:R-:W-:Y:S01]  /*1130*/  LOP3.LUT R28, R0, 0x18, R5, 0xfe, !PT ;  /* 0x00000018001c7812 */ /* 0x000fe200078efe05 */
[----:B------:R-:W-:Y:S01]  /*1140*/  @!P0 IMAD.MOV R7, RZ, RZ, -R7 ;  /* 0x000000ffff078224 */ /* 0x000fe200078e0a07 */
[----:B------:R-:W-:Y:S01]  /*1150*/  ISETP.GT.U32.AND P3, PT, R2, R13, PT ;  /* 0x0000000d0200720c */ /* 0x000fe20003f64070 */
[----:B------:R-:W-:Y:S01]  /*1160*/  IMAD.MOV R12, RZ, RZ, -R12 ;  /* 0x000000ffff0c7224 */ /* 0x000fe200078e0a0c */
[----:B------:R-:W-:Y:S01]  /*1170*/  ISETP.GE.AND P0, PT, R10, RZ, PT ;  /* 0x000000ff0a00720c */ /* 0x000fe20003f06270 */
[----:B------:R-:W-:Y:S01]  /*1180*/  IMAD.HI.U32 R10, R6, R19, RZ ;  /* 0x00000013060a7227 */ /* 0x000fe200078e00ff */
[----:B------:R-:W-:-:S02]  /*1190*/  ISETP.GT.U32.AND P1, PT, R2, R17, PT ;  /* 0x000000110200720c */ /* 0x000fc40003f24070 */
[----:B------:R-:W-:Y:S01]  /*11a0*/  IABS R55, R28 ;  /* 0x0000001c00377213 */ /* 0x000fe20000000000 */
[----:B------:R-:W-:Y:S01]  /*11b0*/  IMAD.MOV R10, RZ, RZ, -R10 ;  /* 0x000000ffff0a7224 */ /* 0x000fe200078e0a0a */
[----:B------:R-:W-:Y:S01]  /*11c0*/  LOP3.LUT R30, R0, 0x19, R5, 0xfe, !PT ;  /* 0x00000019001e7812 */ /* 0x000fe200078efe05 */
[----:B------:R-:W-:Y:S01]  /*11d0*/  IMAD R21, R2, R12, R21 ;  /* 0x0000000c02157224 */ /* 0x000fe200078e0215 */
[----:B------:R-:W-:Y:S01]  /*11e0*/  LOP3.LUT R12, R0, 0x9, R5, 0xfe, !PT ;  /* 0x00000009000c7812 */ /* 0x000fe200078efe05 */
[C---:B------:R-:W-:Y:S01]  /*11f0*/  IMAD R19, R2.reuse, R10, R19 ;  /* 0x0000000a02137224 */ /* 0x040fe200078e0213 */
[----:B------:R-:W-:Y:S01]  /*1200*/  IABS R57, R30 ;  /* 0x0000001e00397213 */ /* 0x000fe20000000000 */
[--C-:B------:R-:W-:Y:S01]  /*1210*/  @!P3 IMAD.IADD R13, R13, 0x1, -R2.reuse ;  /* 0x000000010d0db824 */ /* 0x100fe200078e0a02 */
[----:B------:R-:W-:Y:S01]  /*1220*/  IABS R27, R12 ;  /* 0x0000000c001b7213 */ /* 0x000fe20000000000 */
[----:B------:R-:W-:Y:S01]  /*1230*/  @!P5 IMAD.MOV R11, RZ, RZ, -R11 ;  /* 0x000000ffff0bd224 */ /* 0x000fe200078e0a0b */
[C---:B------:R-:W-:Y:S01]  /*1240*/  ISETP.GT.U32.AND P5, PT, R2.reuse, R19, PT ;  /* 0x000000130200720c */ /* 0x040fe20003fa4070 */
[----:B------:R-:W-:Y:S01]  /*1250*/  IMAD.MOV.U32 R15, RZ, RZ, R13 ;  /* 0x000000ffff0f7224 */ /* 0x000fe200078e000d */
[----:B------:R-:W-:Y:S01]  /*1260*/  ISETP.GT.U32.AND P3, PT, R2, R21, PT ;  /* 0x000000150200720c */ /* 0x000fe20003f64070 */
[----:B------:R-:W-:Y:S01]  /*1270*/  @!P1 IMAD.IADD R17, R17, 0x1, -R2 ;  /* 0x0000000111119824 */ /* 0x000fe200078e0a02 */
[----:B------:R-:W-:Y:S01]  /*1280*/  LOP3.LUT R32, R0, 0x1a, R5, 0xfe, !PT ;  /* 0x0000001a00207812 */ /* 0x000fe200078efe05 */
[----:B------:R-:W-:Y:S01]  /*1290*/  @!P6 IMAD.MOV R15, RZ, RZ, -R15 ;  /* 0x000000ffff0fe224 */ /* 0x000fe200078e0a0f */
[----:B------:R-:W-:Y:S01]  /*12a0*/  ISETP.GT.U32.AND P6, PT, R2, R23, PT ;  /* 0x000000170200720c */ /* 0x000fe20003fc4070 */
[----:B------:R-:W-:Y:S01]  /*12b0*/  IMAD.HI.U32 R8, R6, R27, RZ ;  /* 0x0000001b06087227 */ /* 0x000fe200078e00ff */
[----:B------:R-:W-:-:S02]  /*12c0*/  LOP3.LUT R34, R0, 0x1d, R5, 0xfe, !PT ;  /* 0x0000001d00227812 */ /* 0x000fc400078efe05 */
[----:B------:R-:W-:Y:S01]  /*12d0*/  IABS R59, R32 ;  /* 0x00000020003b7213 */ /* 0x000fe20000000000 */
[----:B------:R-:W-:Y:S01]  /*12e0*/  @!P4 IMAD.MOV R17, RZ, RZ, -R17 ;  /* 0x000000ffff11c224 */ /* 0x000fe200078e0a11 */
[----:B------:R-:W-:Y:S01]  /*12f0*/  IABS R65, R34 ;  /* 0x0000002200417213 */ /* 0x000fe20000000000 */
[----:B------:R-:W-:Y:S01]  /*1300*/  IMAD.HI.U32 R10, R6, R25, RZ ;  /* 0x00000019060a7227 */ /* 0x000fe200078e00ff */
[----:B------:R-:W-:-:S03]  /*1310*/  LOP3.LUT R38, R0, 0x1e, R5, 0xfe, !PT ;  /* 0x0000001e00267812 */ /* 0x000fc600078efe05 */
[----:B------:R-:W-:Y:S01]  /*1320*/  IMAD.MOV R8, RZ, RZ, -R8 ;  /* 0x000000ffff087224 */ /* 0x000fe200078e0a08 */
[----:B------:R-:W-:Y:S01]  /*1330*/  IABS R67, R38 ;  /* 0x0000002600437213 */ /* 0x000fe20000000000 */
[----:B------:R-:W-:Y:S01]  /*1340*/  @!P6 IMAD.IADD R23, R23, 0x1, -R2 ;  /* 0x000000011717e824 */ /* 0x000fe200078e0a02 */
[----:B------:R-:W-:Y:S01]  /*1350*/  BAR.SYNC.DEFER_BLOCKING 0x0 ;  /* 0x0000000000007b1d */ /* 0x000fe20000010000 */
[----:B------:R-:W-:Y:S01]  /*1360*/  IMAD.MOV R10, RZ, RZ, -R10 ;  /* 0x000000ffff0a7224 */ /* 0x000fe200078e0a0a */
[----:B------:R-:W-:Y:S01]  /*1370*/  ISETP.GE.AND P6, PT, R14, RZ, PT ;  /* 0x000000ff0e00720c */ /* 0x000fe20003fc6270 */
[C---:B------:R-:W-:Y:S01]  /*1380*/  IMAD R13, R2.reuse, R8, R27 ;  /* 0x00000008020d7224 */ /* 0x040fe200078e021b */
[----:B------:R-:W-:Y:S01]  /*1390*/  ISETP.GT.U32.AND P4, PT, R2, R23, PT ;  /* 0x000000170200720c */ /* 0x000fe20003f84070 */
[----:B------:R-:W-:Y:S01]  /*13a0*/  IMAD.HI.U32 R8, R6, R33, RZ ;  /* 0x0000002106087227 */ /* 0x000fe200078e00ff */
[----:B------:R-:W-:-:S03]  /*13b0*/  LOP3.LUT R14, R0, 0x11, R5, 0xfe, !PT ;  /* 0x00000011000e7812 */ /* 0x000fc600078efe05 */
[----:B------:R-:W-:Y:S01]  /*13c0*/  @!P5 IMAD.IADD R19, R19, 0x1, -R2 ;  /* 0x000000011313d824 */ /* 0x000fe200078e0a02 */
[----:B------:R-:W-:Y:S01]  /*13d0*/  IABS R43, R14 ;  /* 0x0000000e002b7213 */ /* 0x000fe20000000000 */
[----:B------:R-:W-:Y:S02]  /*13e0*/  IMAD R25, R2, R10, R25 ;  /* 0x0000000a02197224 */ /* 0x000fe400078e0219 */
[----:B------:R-:W-:Y:S01]  /*13f0*/  IMAD.HI.U32 R10, R6, R35, RZ ;  /* 0x00000023060a7227 */ /* 0x000fe200078e00ff */
[C---:B------:R-:W-:Y:S02]  /*1400*/  ISETP.GT.U32.AND P5, PT, R2.reuse, R19, PT ;  /* 0x000000130200720c */ /* 0x040fe40003fa4070 */
[----:B------:R-:W-:Y:S01]  /*1410*/  ISETP.GT.U32.AND P1, PT, R2, R25, PT ;  /* 0x000000190200720c */ /* 0x000fe20003f24070 */
[----:B------:R-:W-:Y:S02]  /*1420*/  IMAD.MOV R8, RZ, RZ, -R8 ;  /* 0x000000ffff087224 */ /* 0x000fe400078e0a08 */
[----:B------:R-:W-:-:S02]  /*1430*/  IMAD.MOV R10, RZ, RZ, -R10 ;  /* 0x000000ffff0a7224 */ /* 0x000fc400078e0a0a */
[C---:B------:R-:W-:Y:S02]  /*1440*/  IMAD R33, R2.reuse, R8, R33 ;  /* 0x0000000802217224 */ /* 0x040fe400078e0221 */
[--C-:B------:R-:W-:Y:S02]  /*1450*/  @!P4 IMAD.IADD R23, R23, 0x1, -R2.reuse ;  /* 0x000000011717c824 */ /* 0x100fe400078e0a02 */
[C---:B------:R-:W-:Y:S01]  /*1460*/  IMAD R35, R2.reuse, R10, R35 ;  /* 0x0000000a02237224 */ /* 0x040fe200078e0223 */
[----:B------:R-:W-:Y:S01]  /*1470*/  ISETP.GT.U32.AND P4, PT, R2, R33, PT ;  /* 0x000000210200720c */ /* 0x000fe20003f84070 */
[----:B------:R-:W-:Y:S01]  /*1480*/  IMAD.MOV.U32 R27, RZ, RZ, R23 ;  /* 0x000000ffff1b7224 */ /* 0x000fe200078e0017 */
[----:B------:R-:W-:Y:S01]  /*1490*/  LOP3.LUT R10, R0, 0xc, R5, 0xfe, !PT ;  /* 0x0000000c000a7812 */ /* 0x000fe200078efe05 */
[--C-:B------:R-:W-:Y:S01]  /*14a0*/  @!P5 IMAD.IADD R19, R19, 0x1, -R2.reuse ;  /* 0x000000011313d824 */ /* 0x100fe200078e0a02 */
[C---:B------:R-:W-:Y:S01]  /*14b0*/  ISETP.GT.U32.AND P5, PT, R2.reuse, R13, PT ;  /* 0x0000000d0200720c */ /* 0x040fe20003fa4070 */
[----:B------:R-:W-:Y:S01]  /*14c0*/  @!P6 IMAD.MOV R27, RZ, RZ, -R27 ;  /* 0x000000ffff1be224 */ /* 0x000fe200078e0a1b */
[----:B------:R-:W-:Y:S01]  /*14d0*/  ISETP.GT.U32.AND P6, PT, R2, R35, PT ;  /* 0x000000230200720c */ /* 0x000fe20003fc4070 */
[--C-:B------:R-:W-:Y:S01]  /*14e0*/  @!P3 IMAD.IADD R21, R21, 0x1, -R2.reuse ;  /* 0x000000011515b824 */ /* 0x100fe200078e0a02 */
[----:B------:R-:W-:Y:S01]  /*14f0*/  IABS R8, R10 ;  /* 0x0000000a00087213 */ /* 0x000fe20000000000 */
[--C-:B------:R-:W-:Y:S01]  /*1500*/  @!P1 IMAD.IADD R25, R25, 0x1, -R2.reuse ;  /* 0x0000000119199824 */ /* 0x100fe200078e0a02 */
[----:B------:R-:W-:Y:S01]  /*1510*/  ISETP.GE.AND P1, PT, R12, RZ, PT ;  /* 0x000000ff0c00720c */ /* 0x000fe20003f26270 */
[----:B------:R-:W-:Y:S01]  /*1520*/  @!P0 IMAD.MOV R19, RZ, RZ, -R19 ;  /* 0x000000ffff138224 */ /* 0x000fe200078e0a13 */
[C---:B------:R-:W-:Y:S01]  /*1530*/  ISETP.GT.U32.AND P3, PT, R2.reuse, R21, PT ;  /* 0x000000150200720c */ /* 0x040fe20003f64070 */
[----:B------:R-:W-:Y:S01]  /*1540*/  @!P4 IMAD.IADD R33, R33, 0x1, -R2 ;  /* 0x000000012121c824 */ /* 0x000fe200078e0a02 */
[----:B------:R-:W-:Y:S01]  /*1550*/  ISETP.GT.U32.AND P0, PT, R2, R25, PT ;  /* 0x000000190200720c */ /* 0x000fe20003f04070 */
[----:B------:R-:W-:Y:S01]  /*1560*/  IMAD.MOV.U32 R23, RZ, RZ, R8 ;  /* 0x000000ffff177224 */ /* 0x000fe200078e0008 */
[----:B------:R-:W-:Y:S01]  /*1570*/  LOP3.LUT R12, R0, 0xd, R5, 0xfe, !PT ;  /* 0x0000000d000c7812 */ /* 0x000fe200078efe05 */
[----:B------:R-:W-:-:S02]  /*1580*/  @!P5 IMAD.IADD R13, R13, 0x1, -R2 ;  /* 0x000000010d0dd824 */ /* 0x000fc400078e0a02 */
[----:B------:R-:W-:Y:S01]  /*1590*/  @!P6 IMAD.IADD R35, R35, 0x1, -R2 ;  /* 0x000000012323e824 */ /* 0x000fe200078e0a02 */
[----:B------:R-:W-:Y:S01]  /*15a0*/  ISETP.GT.U32.AND P6, PT, R2, R33, PT ;  /* 0x000000210200720c */ /* 0x000fe20003fc4070 */
[----:B------:R-:W-:Y:S01]  /*15b0*/  IMAD.HI.U32 R8, R6, R23, RZ ;  /* 0x0000001706087227 */ /* 0x000fe200078e00ff */
[----:B------:R-:W-:Y:S02]  /*15c0*/  ISETP.GT.U32.AND P5, PT, R2, R13, PT ;  /* 0x0000000d0200720c */ /* 0x000fe40003fa4070 */
[----:B------:R-:W-:Y:S01]  /*15d0*/  IABS R31, R12 ;  /* 0x0000000c001f7213 */ /* 0x000fe20000000000 */
[----:B------:R-:W-:Y:S01]  /*15e0*/  IMAD.MOV R8, RZ, RZ, -R8 ;  /* 0x000000ffff087224 */ /* 0x000fe200078e0a08 */
[----:B------:R-:W-:Y:S01]  /*15f0*/  ISETP.GE.AND P4, PT, R12, RZ, PT ;  /* 0x000000ff0c00720c */ /* 0x000fe20003f86270 */
[--C-:B------:R-:W-:Y:S01]  /*1600*/  @!P3 IMAD.IADD R21, R21, 0x1, -R2.reuse ;  /* 0x000000011515b824 */ /* 0x100fe200078e0a02 */
[----:B------:R-:W-:Y:S01]  /*1610*/  ISETP.GE.AND P3, PT, R16, RZ, PT ;  /* 0x000000ff1000720c */ /* 0x000fe20003f66270 */
[----:B------:R-:W-:Y:S01]  /*1620*/  IMAD R23, R2, R8, R23 ;  /* 0x0000000802177224 */ /* 0x000fe200078e0217 */
[----:B------:R-:W-:Y:S01]  /*1630*/  LOP3.LUT R8, R0, 0xe, R5, 0xfe, !PT ;  /* 0x0000000e00087812 */ /* 0x000fe200078efe05 */
[--C-:B------:R-:W-:Y:S01]  /*1640*/  @!P0 IMAD.IADD R25, R25, 0x1, -R2.reuse ;  /* 0x0000000119198824 */ /* 0x100fe200078e0a02 */
[----:B------:R-:W-:Y:S01]  /*1650*/  ISETP.GE.AND P0, PT, R20, RZ, PT ;  /* 0x000000ff1400720c */ /* 0x000fe20003f06270 */
[--C-:B------:R-:W-:Y:S01]  /*1660*/  @!P6 IMAD.IADD R33, R33, 0x1, -R2.reuse ;  /* 0x000000012121e824 */ /* 0x100fe200078e0a02 */
[----:B------:R-:W-:Y:S01]  /*1670*/  ISETP.GT.U32.AND P6, PT, R2, R23, PT ;  /* 0x000000170200720c */ /* 0x000fe20003fc4070 */
[----:B------:R-:W-:Y:S01]  /*1680*/  @!P5 IMAD.IADD R13, R13, 0x1, -R2 ;  /* 0x000000010d0dd824 */ /* 0x000fe200078e0a02 */
[----:B------:R-:W-:Y:S01]  /*1690*/  ISETP.GE.AND P5, PT, R10, RZ, PT ;  /* 0x000000ff0a00720c */ /* 0x000fe20003fa6270 */
[----:B------:R-:W-:Y:S01]  /*16a0*/  IMAD.MOV.U32 R29, RZ, RZ, R25 ;  /* 0x000000ffff1d7224 */ /* 0x000fe200078e0019 */
[--C-:B------:R-:W-:Y:S01]  /*16b0*/  LOP3.LUT R12, R0, 0x10, R5.reuse, 0xfe, !PT ;  /* 0x00000010000c7812 */ /* 0x100fe200078efe05 */
[----:B------:R-:W-:Y:S01]  /*16c0*/  IMAD.HI.U32 R10, R6, R31, RZ ;  /* 0x0000001f060a7227 */ /* 0x000fe200078e00ff */
[----:B------:R-:W-:-:S02]  /*16d0*/  LOP3.LUT R16, R0, 0x12, R5, 0xfe, !PT ;  /* 0x0000001200107812 */ /* 0x000fc400078efe05 */
[----:B------:R-:W-:Y:S01]  /*16e0*/  IABS R39, R12 ;  /* 0x0000000c00277213 */ /* 0x000fe20000000000 */
[----:B------:R-:W-:Y:S01]  /*16f0*/  @!P3 IMAD.MOV R29, RZ, RZ, -R29 ;  /* 0x000000ffff1db224 */ /* 0x000fe200078e0a1d */
[----:B------:R-:W-:Y:S01]  /*1700*/  ISETP.GT.U32.AND P3, PT, R2, R35, PT ;  /* 0x000000230200720c */ /* 0x000fe20003f64070 */
[----:B------:R-:W-:Y:S01]  /*1710*/  IMAD.MOV R10, RZ, RZ, -R10 ;  /* 0x000000ffff0a7224 */ /* 0x000fe200078e0a0a */
[----:B------:R-:W-:Y:S01]  /*1720*/  IABS R45, R16 ;  /* 0x00000010002d7213 */ /* 0x000fe20000000000 */
[--C-:B------:R-:W-:Y:S01]  /*1730*/  @!P6 IMAD.IADD R23, R23, 0x1, -R2.reuse ;  /* 0x000000011717e824 */ /* 0x100fe200078e0a02 */
[----:B------:R-:W-:Y:S01]  /*1740*/  LOP3.LUT R20, R0, 0x14, R5, 0xfe, !PT ;  /* 0x0000001400147812 */ /* 0x000fe200078efe05 */
[----:B------:R-:W-:Y:S01]  /*1750*/  IMAD R25, R2, R10, R31 ;  /* 0x0000000a02197224 */ /* 0x000fe200078e021f */
[----:B------:R-:W-:Y:S01]  /*1760*/  LOP3.LUT R10, R0, 0xf, R5, 0xfe, !PT ;  /* 0x0000000f000a7812 */ /* 0x000fe200078efe05 */
[----:B------:R-:W-:Y:S01]  /*1770*/  IMAD.MOV.U32 R31, RZ, RZ, R13 ;  /* 0x000000ffff1f7224 */ /* 0x000fe200078e000d */
[----:B------:R-:W-:Y:S01]  /*1780*/  ISETP.GT.U32.AND P6, PT, R2, R23, PT ;  /* 0x000000170200720c */ /* 0x000fe20003fc4070 */
[----:B------:R-:W-:Y:S01]  /*1790*/  @!P2 IMAD.MOV R21, RZ, RZ, -R21 ;  /* 0x000000ffff15a224 */ /* 0x000fe200078e0a15 */
[----:B------:R-:W-:Y:S01]  /*17a0*/  IABS R41, R10 ;  /* 0x0000000a00297213 */ /* 0x000fe20000000000 */
[----:B------:R-:W-:Y:S01]  /*17b0*/  @!P1 IMAD.MOV R31, RZ, RZ, -R31 ;  /* 0x000000ffff1f9224 */ /* 0x000fe200078e0a1f */
[----:B------:R-:W-:Y:S01]  /*17c0*/  IABS R13, R8 ;  /* 0x00000008000d7213 */ /* 0x000fe20000000000 */
[----:B------:R-:W-:Y:S01]  /*17d0*/  @!P3 IMAD.IADD R35, R35, 0x1, -R2 ;  /* 0x000000012323b824 */ /* 0x000fe200078e0a02 */
[----:B------:R-:W-:Y:S01]  /*17e0*/  ISETP.GE.AND P3, PT, R10, RZ, PT ;  /* 0x000000ff0a00720c */ /* 0x000fe20003f66270 */
[----:B------:R-:W-:Y:S01]  /*17f0*/  IMAD.HI.U32 R10, R6, R41, RZ ;  /* 0x00000029060a7227 */ /* 0x000fe200078e00ff */
[----:B------:R-:W-:-:S02]  /*1800*/  ISETP.GE.AND P2, PT, R18, RZ, PT ;  /* 0x000000ff1200720c */ /* 0x000fc40003f46270 */
[----:B------:R-:W-:Y:S01]  /*1810*/  ISETP.GE.AND P1, PT, R8, RZ, PT ;  /* 0x000000ff0800720c */ /* 0x000fe20003f26270 */
[----:B------:R-:W-:Y:S01]  /*1820*/  IMAD.MOV R10, RZ, RZ, -R10 ;  /* 0x000000ffff0a7224 */ /* 0x000fe200078e0a0a */
[----:B------:R-:W-:Y:S01]  /*1830*/  LOP3.LUT R18, R0, 0x13, R5, 0xfe, !PT ;  /* 0x0000001300127812 */ /* 0x000fe200078efe05 */
[----:B------:R-:W-:Y:S01]  /*1840*/  @!P6 IMAD.IADD R23, R23, 0x1, -R2 ;  /* 0x000000011717e824 */ /* 0x000fe200078e0a02 */
[----:B------:R-:W-:Y:S01]  /*1850*/  IABS R49, R20 ;  /* 0x0000001400317213 */ /* 0x000fe20000000000 */
[----:B------:R-:W-:Y:S01]  /*1860*/  @!P0 IMAD.MOV R35, RZ, RZ, -R35 ;  /* 0x000000ffff238224 */ /* 0x000fe200078e0a23 */
[C---:B------:R-:W-:Y:S01]  /*1870*/  ISETP.GT.U32.AND P0, PT, R2.reuse, R25, PT ;  /* 0x000000190200720c */ /* 0x040fe20003f04070 */
[----:B------:R-:W-:Y:S01]  /*1880*/  IMAD R41, R2, R10, R41 ;  /* 0x0000000a02297224 */ /* 0x000fe200078e0229 */
[----:B------:R-:W-:Y:S01]  /*1890*/  IABS R47, R18 ;  /* 0x00000012002f7213 */ /* 0x000fe20000000000 */
[----:B------:R-:W-:Y:S02]  /*18a0*/  IMAD.MOV.U32 R245, RZ, RZ, R23 ;  /* 0x000000fffff57224 */ /* 0x000fe400078e0017 */
[----:B------:R-:W-:-:S04]  /*18b0*/  IMAD.HI.U32 R8, R6, R13, RZ ;  /* 0x0000000d06087227 */ /* 0x000fc800078e00ff */
[----:B------:R-:W-:Y:S01]  /*18c0*/  @!P5 IMAD.MOV R245, RZ, RZ, -R245 ;  /* 0x000000fffff5d224 */ /* 0x000fe200078e0af5 */
[C---:B------:R-:W-:Y:S01]  /*18d0*/  ISETP.GT.U32.AND P5, PT, R2.reuse, R41, PT ;  /* 0x000000290200720c */ /* 0x040fe20003fa4070 */
[----:B------:R-:W-:Y:S02]  /*18e0*/  IMAD.MOV R8, RZ, RZ, -R8 ;  /* 0x000000ffff087224 */ /* 0x000fe400078e0a08 */
[--C-:B------:R-:W-:Y:S02]  /*18f0*/  @!P0 IMAD.IADD R25, R25, 0x1, -R2.reuse ;  /* 0x0000000119198824 */ /* 0x100fe400078e0a02 */
[----:B------:R-:W-:Y:S02]  /*1900*/  IMAD R13, R2, R8, R13 ;  /* 0x00000008020d7224 */ /* 0x000fe400078e020d */
[----:B------:R-:W-:Y:S01]  /*1910*/  IMAD.HI.U32 R8, R6, R39, RZ ;  /* 0x0000002706087227 */ /* 0x000fe200078e00ff */
[C---:B------:R-:W-:Y:S02]  /*1920*/  ISETP.GT.U32.AND P0, PT, R2.reuse, R25, PT ;  /* 0x000000190200720c */ /* 0x040fe40003f04070 */
[----:B------:R-:W-:Y:S01]  /*1930*/  ISETP.GT.U32.AND P6, PT, R2, R13, PT ;  /* 0x0000000d0200720c */ /* 0x000fe20003fc4070 */
[----:B------:R-:W-:Y:S01]  /*1940*/  @!P2 IMAD.MOV R33, RZ, RZ, -R33 ;  /* 0x000000ffff21a224 */ /* 0x000fe200078e0a21 */
[----:B------:R-:W-:Y:S01]  /*1950*/  ISETP.GE.AND P2, PT, R12, RZ, PT ;  /* 0x000000ff0c00720c */ /* 0x000fe20003f46270 */
[----:B------:R-:W-:-:S02]  /*1960*/  @!P5 IMAD.IADD R41, R41, 0x1, -R2 ;  /* 0x000000012929d824 */ /* 0x000fc400078e0a02 */
[----:B------:R-:W-:Y:S02]  /*1970*/  IMAD.MOV R12, RZ, RZ, -R8 ;  /* 0x000000ffff0c7224 */ /* 0x000fe400078e0a08 */
[----:B------:R-:W-:Y:S01]  /*1980*/  IMAD.HI.U32 R8, R6, R45, RZ ;  /* 0x0000002d06087227 */ /* 0x000fe200078e00ff */
[----:B------:R-:W-:-:S03]  /*1990*/  ISETP.GT.U32.AND P5, PT, R2, R41, PT ;  /* 0x000000290200720c */ /* 0x000fc60003fa4070 */
[C---:B------:R-:W-:Y:S02]  /*19a0*/  IMAD R23, R2.reuse, R12, R39 ;  /* 0x0000000c02177224 */ /* 0x040fe400078e0227 */
[----:B------:R-:W-:Y:S02]  /*19b0*/  IMAD.MOV R8, RZ, RZ, -R8 ;  /* 0x000000ffff087224 */ /* 0x000fe400078e0a08 */
[--C-:B------:R-:W-:Y:S01]  /*19c0*/  @!P0 IMAD.IADD R25, R25, 0x1, -R2.reuse ;  /* 0x0000000119198824 */ /* 0x100fe200078e0a02 */
[C---:B------:R-:W-:Y:S01]  /*19d0*/  ISETP.GT.U32.AND P0, PT, R2.reuse, R23, PT ;  /* 0x000000170200720c */ /* 0x040fe20003f04070 */
[C---:B------:R-:W-:Y:S02]  /*19e0*/  IMAD R45, R2.reuse, R8, R45 ;  /* 0x00000008022d7224 */ /* 0x040fe400078e022d */
[--C-:B------:R-:W-:Y:S02]  /*19f0*/  @!P6 IMAD.IADD R13, R13, 0x1, -R2.reuse ;  /* 0x000000010d0de824 */ /* 0x100fe400078e0a02 */
[----:B------:R-:W-:Y:S01]  /*1a00*/  @!P5 IMAD.IADD R41, R41, 0x1, -R2 ;  /* 0x000000012929d824 */ /* 0x000fe200078e0a02 */
[----:B------:R-:W-:Y:S01]  /*1a10*/  ISETP.GT.U32.AND P5, PT, R2, R45, PT ;  /* 0x0000002d0200720c */ /* 0x000fe20003fa4070 */
[----:B------:R-:W-:Y:S01]  /*1a20*/  IMAD.HI.U32 R10, R6, R43, RZ ;  /* 0x0000002b060a7227 */ /* 0x000fe200078e00ff */
[----:B------:R-:W-:-:S03]  /*1a30*/  ISETP.GT.U32.AND P6, PT, R2, R13, PT ;  /* 0x0000000d0200720c */ /* 0x000fc60003fc4070 */
[----:B------:R-:W-:-:S04]  /*1a40*/  IMAD.HI.U32 R8, R6, R47, RZ ;  /* 0x0000002f06087227 */ /* 0x000fc800078e00ff */
[--C-:B------:R-:W-:Y:S02]  /*1a50*/  @!P0 IMAD.IADD R23, R23, 0x1, -R2.reuse ;  /* 0x0000000117178824 */ /* 0x100fe400078e0a02 */
[----:B------:R-:W-:Y:S01]  /*1a60*/  IMAD.MOV.U32 R39, RZ, RZ, R25 ;  /* 0x000000ffff277224 */ /* 0x000fe200078e0019 */
[----:B------:R-:W-:Y:S01]  /*1a70*/  IABS R25, R26 ;  /* 0x0000001a00197213 */ /* 0x000fe20000000000 */
[----:B------:R-:W-:Y:S01]  /*1a80*/  @!P5 IMAD.IADD R45, R45, 0x1, -R2 ;  /* 0x000000012d2dd824 */ /* 0x000fe200078e0a02 */
[C---:B------:R-:W-:Y:S01]  /*1a90*/  ISETP.GT.U32.AND P0, PT, R2.reuse, R23, PT ;  /* 0x000000170200720c */ /* 0x040fe20003f04070 */
[----:B------:R-:W-:Y:S02]  /*1aa0*/  IMAD.MOV R10, RZ, RZ, -R10 ;  /* 0x000000ffff0a7224 */ /* 0x000fe400078e0a0a */
[----:B------:R-:W-:Y:S02]  /*1ab0*/  IMAD.MOV R8, RZ, RZ, -R8 ;  /* 0x000000ffff087224 */ /* 0x000fe400078e0a08 */
[----:B------:R-:W-:Y:S01]  /*1ac0*/  @!P4 IMAD.MOV R39, RZ, RZ, -R39 ;  /* 0x000000ffff27c224 */ /* 0x000fe200078e0a27 */
[C---:B------:R-:W-:Y:S01]  /*1ad0*/  ISETP.GT.U32.AND P4, PT, R2.reuse, R45, PT ;  /* 0x0000002d0200720c */ /* 0x040fe20003f84070 */
[----:B------:R-:W-:-:S02]  /*1ae0*/  IMAD R43, R2, R10, R43 ;  /* 0x0000000a022b7224 */ /* 0x000fc400078e022b */
[----:B------:R-:W-:-:S04]  /*1af0*/  IMAD.HI.U32 R10, R6, R51, RZ ;  /* 0x00000033060a7227 */ /* 0x000fc800078e00ff */
[C---:B------:R-:W-:Y:S02]  /*1b00*/  IMAD R47, R2.reuse, R8, R47 ;  /* 0x00000008022f7224 */ /* 0x040fe400078e022f */
[----:B------:R-:W-:Y:S02]  /*1b10*/  IMAD.MOV R10, RZ, RZ, -R10 ;  /* 0x000000ffff0a7224 */ /* 0x000fe400078e0a0a */
[----:B------:R-:W-:Y:S01]  /*1b20*/  @!P6 IMAD.IADD R13, R13, 0x1, -R2 ;  /* 0x000000010d0de824 */ /* 0x000fe200078e0a02 */
[----:B------:R-:W-:Y:S01]  /*1b30*/  ISETP.GT.U32.AND P6, PT, R2, R43, PT ;  /* 0x0000002b0200720c */ /* 0x000fe20003fc4070 */
[----:B------:R-:W-:-:S04]  /*1b40*/  IMAD.HI.U32 R8, R6, R49, RZ ;  /* 0x0000003106087227 */ /* 0x000fc800078e00ff */
[----:B------:R-:W-:Y:S01]  /*1b50*/  @!P0 IMAD.IADD R23, R23, 0x1, -R2 ;  /* 0x0000000117178824 */ /* 0x000fe200078e0a02 */
[C---:B------:R-:W-:Y:S01]  /*1b60*/  ISETP.GT.U32.AND P0, PT, R2.reuse, R47, PT ;  /* 0x0000002f0200720c */ /* 0x040fe20003f04070 */
[----:B------:R-:W-:Y:S02]  /*1b70*/  IMAD R51, R2, R10, R51 ;  /* 0x0000000a02337224 */ /* 0x000fe400078e0233 */
[----:B------:R-:W-:-:S04]  /*1b80*/  IMAD.HI.U32 R12, R6, R53, RZ ;  /* 0x00000035060c7227 */ /* 0x000fc800078e00ff */
[----:B------:R-:W-:Y:S02]  /*1b90*/  IMAD.MOV R8, RZ, RZ, -R8 ;  /* 0x000000ffff087224 */ /* 0x000fe400078e0a08 */
[----:B------:R-:W-:Y:S01]  /*1ba0*/  @!P4 IMAD.IADD R45, R45, 0x1, -R2 ;  /* 0x000000012d2dc824 */ /* 0x000fe200078e0a02 */
[C---:B------:R-:W-:Y:S01]  /*1bb0*/  ISETP.GT.U32.AND P4, PT, R2.reuse, R51, PT ;  /* 0x000000330200720c */ /* 0x040fe20003f84070 */
[----:B------:R-:W-:Y:S02]  /*1bc0*/  IMAD.MOV R12, RZ, RZ, -R12 ;  /* 0x000000ffff0c7224 */ /* 0x000fe400078e0a0c */
[----:B------:R-:W-:Y:S02]  /*1bd0*/  IMAD R49, R2, R8, R49 ;  /* 0x0000000802317224 */ /* 0x000fe400078e0231 */
[----:B------:R-:W-:-:S04]  /*1be0*/  IMAD.HI.U32 R8, R6, R25, RZ ;  /* 0x0000001906087227 */ /* 0x000fc800078e00ff */
[----:B------:R-:W-:Y:S02]  /*1bf0*/  IMAD R53, R2, R12, R53 ;  /* 0x0000000c02357224 */ /* 0x000fe400078e0235 */
[----:B------:R-:W-:Y:S02]  /*1c00*/  IMAD.MOV R12, RZ, RZ, -R8 ;  /* 0x000000ffff0c7224 */ /* 0x000fe400078e0a08 */
[--C-:B------:R-:W-:Y:S01]  /*1c10*/  @!P6 IMAD.IADD R43, R43, 0x1, -R2.reuse ;  /* 0x000000012b2be824 */ /* 0x100fe200078e0a02 */
[----:B------:R-:W-:Y:S01]  /*1c20*/  ISETP.GE.AND P6, PT, R14, RZ, PT ;  /* 0x000000ff0e00720c */ /* 0x000fe20003fc6270 */
[--C-:B------:R-:W-:Y:S01]  /*1c30*/  @!P0 IMAD.IADD R47, R47, 0x1, -R2.reuse ;  /* 0x000000012f2f8824 */ /* 0x100fe200078e0a02 */
[----:B------:R-:W-:Y:S01]  /*1c40*/  LOP3.LUT R14, R0, 0x1f, R5, 0xfe, !PT ;  /* 0x0000001f000e7812 */ /* 0x000fe200078efe05 */
[C---:B------:R-:W-:Y:S01]  /*1c50*/  IMAD R25, R2.reuse, R12, R25 ;  /* 0x0000000c02197224 */ /* 0x040fe200078e0219 */
[C---:B------:R-:W-:Y:S01]  /*1c60*/  ISETP.GT.U32.AND P5, PT, R2.reuse, R43, PT ;  /* 0x0000002b0200720c */ /* 0x040fe20003fa4070 */
[----:B------:R-:W-:Y:S01]  /*1c70*/  @!P4 IMAD.IADD R51, R51, 0x1, -R2 ;  /* 0x000000013333c824 */ /* 0x000fe200078e0a02 */
[----:B------:R-:W-:Y:S01]  /*1c80*/  ISETP.GT.U32.AND P0, PT, R2, R47, PT ;  /* 0x0000002f0200720c */ /* 0x000fe20003f04070 */
[----:B------:R-:W-:Y:S01]  /*1c90*/  IMAD.HI.U32 R8, R6, R55, RZ ;  /* 0x0000003706087227 */ /* 0x000fe200078e00ff */
[----:B------:R-:W-:-:S02]  /*1ca0*/  ISETP.GT.U32.AND P4, PT, R2, R25, PT ;  /* 0x000000190200720c */ /* 0x000fc40003f84070 */
[----:B------:R-:W-:Y:S01]  /*1cb0*/  IABS R69, R14 ;  /* 0x0000000e00457213 */ /* 0x000fe20000000000 */
[----:B------:R-:W-:Y:S02]  /*1cc0*/  IMAD.MOV R8, RZ, RZ, -R8 ;  /* 0x000000ffff087224 */ /* 0x000fe400078e0a08 */
[----:B------:R-:W-:-:S04]  /*1cd0*/  IMAD.HI.U32 R10, R6, R57, RZ ;  /* 0x00000039060a7227 */ /* 0x000fc800078e00ff */
[C---:B------:R-:W-:Y:S02]  /*1ce0*/  IMAD R55, R2.reuse, R8, R55 ;  /* 0x0000000802377224 */ /* 0x040fe400078e0237 */
[--C-:B------:R-:W-:Y:S01]  /*1cf0*/  @!P5 IMAD.IADD R43, R43, 0x1, -R2.reuse ;  /* 0x000000012b2bd824 */ /* 0x100fe200078e0a02 */
[C---:B------:R-:W-:Y:S01]  /*1d00*/  ISETP.GT.U32.AND P5, PT, R2.reuse, R49, PT ;  /* 0x000000310200720c */ /* 0x040fe20003fa4070 */
[--C-:B------:R-:W-:Y:S01]  /*1d10*/  @!P0 IMAD.IADD R47, R47, 0x1, -R2.reuse ;  /* 0x000000012f2f8824 */ /* 0x100fe200078e0a02 */
[C---:B------:R-:W-:Y:S01]  /*1d20*/  ISETP.GT.U32.AND P0, PT, R2.reuse, R53, PT ;  /* 0x000000350200720c */ /* 0x040fe20003f04070 */
[----:B------:R-:W-:Y:S01]  /*1d30*/  @!P4 IMAD.IADD R25, R25, 0x1, -R2 ;  /* 0x000000011919c824 */ /* 0x000fe200078e0a02 */
[----:B------:R-:W-:Y:S01]  /*1d40*/  ISETP.GT.U32.AND P4, PT, R2, R55, PT ;  /* 0x000000370200720c */ /* 0x000fe20003f84070 */
[----:B------:R-:W-:Y:S02]  /*1d50*/  IMAD.MOV R10, RZ, RZ, -R10 ;  /* 0x000000ffff0a7224 */ /* 0x000fe400078e0a0a */
[----:B------:R-:W-:-:S02]  /*1d60*/  IMAD.MOV.U32 R233, RZ, RZ, R13 ;  /* 0x000000ffffe97224 */ /* 0x000fc400078e000d */
[----:B------:R-:W-:Y:S02]  /*1d70*/  IMAD R57, R2, R10, R57 ;  /* 0x0000000a02397224 */ /* 0x000fe400078e0239 */
[----:B------:R-:W-:Y:S02]  /*1d80*/  IMAD.MOV.U32 R243, RZ, RZ, R23 ;  /* 0x000000fffff37224 */ /* 0x000fe400078e0017 */
[--C-:B------:R-:W-:Y:S01]  /*1d90*/  @!P5 IMAD.IADD R49, R49, 0x1, -R2.reuse ;  /* 0x000000013131d824 */ /* 0x100fe200078e0a02 */
[----:B------:R-:W-:Y:S01]  /*1da0*/  ISETP.GE.AND P5, PT, R16, RZ, PT ;  /* 0x000000ff1000720c */ /* 0x000fe20003fa6270 */
[--C-:B------:R-:W-:Y:S01]  /*1db0*/  @!P0 IMAD.IADD R53, R53, 0x1, -R2.reuse ;  /* 0x0000000135358824 */ /* 0x100fe200078e0a02 */
[----:B------:R-:W-:Y:S01]  /*1dc0*/  ISETP.GE.AND P0, PT, R18, RZ, PT ;  /* 0x000000ff1200720c */ /* 0x000fe20003f06270 */
[----:B------:R-:W-:Y:S01]  /*1dd0*/  @!P4 IMAD.IADD R55, R55, 0x1, -R2 ;  /* 0x000000013737c824 */ /* 0x000fe200078e0a02 */
[C---:B------:R-:W-:Y:S01]  /*1de0*/  LOP3.LUT R16, R0.reuse, 0x1b, R5, 0xfe, !PT ;  /* 0x0000001b00107812 */ /* 0x040fe200078efe05 */
[----:B------:R-:W-:Y:S01]  /*1df0*/  @!P1 IMAD.MOV R233, RZ, RZ, -R233 ;  /* 0x000000ffffe99224 */ /* 0x000fe200078e0ae9 */
[----:B------:R-:W-:Y:S01]  /*1e00*/  LOP3.LUT R18, R0, 0x1c, R5, 0xfe, !PT ;  /* 0x0000001c00127812 */ /* 0x000fe200078efe05 */
[----:B------:R-:W-:Y:S01]  /*1e10*/  @!P3 IMAD.MOV R41, RZ, RZ, -R41 ;  /* 0x000000ffff29b224 */ /* 0x000fe200078e0a29 */
[----:B------:R-:W-:Y:S01]  /*1e20*/  ISETP.GT.U32.AND P4, PT, R2, R57, PT ;  /* 0x000000390200720c */ /* 0x000fe20003f84070 */
[----:B------:R-:W-:Y:S01]  /*1e30*/  @!P2 IMAD.MOV R243, RZ, RZ, -R243 ;  /* 0x000000fffff3a224 */ /* 0x000fe200078e0af3 */
[----:B------:R-:W-:Y:S01]  /*1e40*/  IABS R61, R16 ;  /* 0x00000010003d7213 */ /* 0x000fe20000000000 */
[----:B------:R-:W-:Y:S01]  /*1e50*/  IMAD.HI.U32 R12, R6, R59, RZ ;  /* 0x0000003b060c7227 */ /* 0x000fe200078e00ff */
[----:B------:R-:W-:-:S02]  /*1e60*/  IABS R63, R18 ;  /* 0x00000012003f7213 */ /* 0x000fc40000000000 */
[----:B------:R-:W-:Y:S01]  /*1e70*/  ISETP.GT.U32.AND P1, PT, R2, R49, PT ;  /* 0x000000310200720c */ /* 0x000fe20003f24070 */
[----:B------:R-:W-:Y:S01]  /*1e80*/  IMAD.HI.U32 R5, R6, R61, RZ ;  /* 0x0000003d06057227 */ /* 0x000fe200078e00ff */
[C---:B------:R-:W-:Y:S02]  /*1e90*/  ISETP.GT.U32.AND P3, PT, R2.reuse, R51, PT ;  /* 0x000000330200720c */ /* 0x040fe40003f64070 */
[----:B------:R-:W-:Y:S01]  /*1ea0*/  ISETP.GT.U32.AND P2, PT, R2, R53, PT ;  /* 0x000000350200720c */ /* 0x000fe20003f44070 */
[----:B------:R-:W-:-:S04]  /*1eb0*/  IMAD.HI.U32 R8, R6, R63, RZ ;  /* 0x0000003f06087227 */ /* 0x000fc800078e00ff */
[----:B------:R-:W-:-:S04]  /*1ec0*/  IMAD.HI.U32 R10, R6, R65, RZ ;  /* 0x00000041060a7227 */ /* 0x000fc800078e00ff */
[----:B------:R-:W-:Y:S02]  /*1ed0*/  IMAD.MOV R12, RZ, RZ, -R12 ;  /* 0x000000ffff0c7224 */ /* 0x000fe400078e0a0c */
[----:B------:R-:W-:Y:S02]  /*1ee0*/  IMAD.MOV R5, RZ, RZ, -R5 ;  /* 0x000000ffff057224 */ /* 0x000fe400078e0a05 */
[----:B------:R-:W-:Y:S02]  /*1ef0*/  IMAD.MOV R8, RZ, RZ, -R8 ;  /* 0x000000ffff087224 */ /* 0x000fe400078e0a08 */
[----:B------:R-:W-:Y:S02]  /*1f00*/  IMAD.MOV R10, RZ, RZ, -R10 ;  /* 0x000000ffff0a7224 */ /* 0x000fe400078e0a0a */
[----:B------:R-:W-:Y:S01]  /*1f10*/  @!P4 IMAD.IADD R57, R57, 0x1, -R2 ;  /* 0x000000013939c824 */ /* 0x000fe200078e0a02 */
[C---:B------:R-:W-:Y:S01]  /*1f20*/  ISETP.GT.U32.AND P4, PT, R2.reuse, R25, PT ;  /* 0x000000190200720c */ /* 0x040fe20003f84070 */
[----:B------:R-:W-:-:S02]  /*1f30*/  IMAD R59, R2, R12, R59 ;  /* 0x0000000c023b7224 */ /* 0x000fc400078e023b */
[C---:B------:R-:W-:Y:S02]  /*1f40*/  IMAD R61, R2.reuse, R5, R61 ;  /* 0x00000005023d7224 */ /* 0x040fe400078e023d */
[C---:B------:R-:W-:Y:S02]  /*1f50*/  IMAD R63, R2.reuse, R8, R63 ;  /* 0x00000008023f7224 */ /* 0x040fe400078e023f */
[----:B------:R-:W-:Y:S02]  /*1f60*/  IMAD R65, R2, R10, R65 ;  /* 0x0000000a02417224 */ /* 0x000fe400078e0241 */
[----:B------:R-:W-:-:S04]  /*1f70*/  IMAD.HI.U32 R12, R6, R67, RZ ;  /* 0x00000043060c7227 */ /* 0x000fc800078e00ff */
[----:B------:R-:W-:-:S04]  /*1f80*/  IMAD.HI.U32 R6, R6, R69, RZ ;  /* 0x0000004506067227 */ /* 0x000fc800078e00ff */
[----:B------:R-:W-:Y:S01]  /*1f90*/  @!P6 IMAD.MOV R43, RZ, RZ, -R43 ;  /* 0x000000ffff2be224 */ /* 0x000fe200078e0a2b */
[C---:B------:R-:W-:Y:S01]  /*1fa0*/  ISETP.GT.U32.AND P6, PT, R2.reuse, R57, PT ;  /* 0x000000390200720c */ /* 0x040fe20003fc4070 */
[----:B------:R-:W-:Y:S01]  /*1fb0*/  @!P5 IMAD.MOV R45, RZ, RZ, -R45 ;  /* 0x000000ffff2dd224 */ /* 0x000fe200078e0a2d */
[C---:B------:R-:W-:Y:S01]  /*1fc0*/  ISETP.GT.U32.AND P5, PT, R2.reuse, R55, PT ;  /* 0x000000370200720c */ /* 0x040fe20003fa4070 */
[----:B------:R-:W-:Y:S01]  /*1fd0*/  @!P0 IMAD.MOV R47, RZ, RZ, -R47 ;  /* 0x000000ffff2f8224 */ /* 0x000fe200078e0a2f */
[C---:B------:R-:W-:Y:S01]  /*1fe0*/  ISETP.GT.U32.AND P0, PT, R2.reuse, R59, PT ;  /* 0x0000003b0200720c */ /* 0x040fe20003f04070 */
[--C-:B------:R-:W-:Y:S01]  /*1ff0*/  @!P1 IMAD.IADD R49, R49, 0x1, -R2.reuse ;  /* 0x0000000131319824 */ /* 0x100fe200078e0a02 */
[C---:B------:R-:W-:Y:S01]  /*2000*/  ISETP.GT.U32.AND P1, PT, R2.reuse, R61, PT ;  /* 0x0000003d0200720c */ /* 0x040fe20003f24070 */
[--C-:B------:R-:W-:Y:S01]  /*2010*/  @!P3 IMAD.IADD R51, R51, 0x1, -R2.reuse ;  /* 0x000000013333b824 */ /* 0x100fe200078e0a02 */
[C---:B------:R-:W-:Y:S01]  /*2020*/  ISETP.GT.U32.AND P3, PT, R2.reuse, R63, PT ;  /* 0x0000003f0200720c */ /* 0x040fe20003f64070 */
[----:B------:R-:W-:Y:S01]  /*2030*/  @!P2 IMAD.IADD R53, R53, 0x1, -R2 ;  /* 0x000000013535a824 */ /* 0x000fe200078e0a02 */
[----:B------:R-:W-:Y:S01]  /*2040*/  ISETP.GT.U32.AND P2, PT, R2, R65, PT ;  /* 0x000000410200720c */ /* 0x000fe20003f44070 */
[----:B------:R-:W-:-:S02]  /*2050*/  IMAD.MOV R6, RZ, RZ, -R6 ;  /* 0x000000ffff067224 */ /* 0x000fc400078e0a06 */
[----:B------:R-:W-:Y:S02]  /*2060*/  IMAD.MOV R12, RZ, RZ, -R12 ;  /* 0x000000ffff0c7224 */ /* 0x000fe400078e0a0c */
[C---:B------:R-:W-:Y:S01]  /*2070*/  IMAD R13, R2.reuse, R6, R69 ;  /* 0x00000006020d7224 */ /* 0x040fe200078e0245 */
[----:B------:R-:W-:Y:S01]  /*2080*/  SHF.R.U32.HI R6, RZ, 0x6, R172 ;  /* 0x00000006ff067819 */ /* 0x000fe200000116ac */
[C---:B------:R-:W-:Y:S02]  /*2090*/  IMAD R67, R2.reuse, R12, R67 ;  /* 0x0000000c02437224 */ /* 0x040fe400078e0243 */
[--C-:B------:R-:W-:Y:S01]  /*20a0*/  @!P4 IMAD.IADD R25, R25, 0x1, -R2.reuse ;  /* 0x000000011919c824 */ /* 0x100fe200078e0a02 */
[C---:B------:R-:W-:Y:S01]  /*20b0*/  ISETP.GT.U32.AND P4, PT, R2.reuse, R13, PT ;  /* 0x0000000d0200720c */ /* 0x040fe20003f84070 */
[--C-:B------:R-:W-:Y:S01]  /*20c0*/  @!P6 IMAD.IADD R57, R57, 0x1, -R2.reuse ;  /* 0x000000013939e824 */ /* 0x100fe200078e0a02 */
[----:B------:R-:W-:Y:S01]  /*20d0*/  ISETP.GT.U32.AND P6, PT, R2, R67, PT ;  /* 0x000000430200720c */ /* 0x000fe20003fc4070 */
[--C-:B------:R-:W-:Y:S01]  /*20e0*/  @!P5 IMAD.IADD R55, R55, 0x1, -R2.reuse ;  /* 0x000000013737d824 */ /* 0x100fe200078e0a02 */
[----:B------:R-:W-:Y:S01]  /*20f0*/  ISETP.GE.AND P5, PT, R20, RZ, PT ;  /* 0x000000ff1400720c */ /* 0x000fe20003fa6270 */
        /* <DEDUP_REMOVED lines=8> */
[----:B------:R-:W-:Y:S01]  /*2180*/  @!P4 IMAD.IADD R13, R13, 0x1, -R2 ;  /* 0x000000010d0dc824 */ /* 0x000fe200078e0a02 */
[----:B------:R-:W-:Y:S01]  /*2190*/  ISETP.GE.AND P4, PT, R30, RZ, PT ;  /* 0x000000ff1e00720c */ /* 0x000fe20003f86270 */
[----:B------:R-:W-:-:S02]  /*21a0*/  IMAD.MOV.U32 R5, RZ, RZ, R25 ;  /* 0x000000ffff057224 */ /* 0x000fc400078e0019 */
[--C-:B------:R-:W-:Y:S02]  /*21b0*/  @!P6 IMAD.IADD R67, R67, 0x1, -R2.reuse ;  /* 0x000000014343e824 */ /* 0x100fe400078e0a02 */
[----:B------:R-:W-:Y:S01]  /*21c0*/  @!P5 IMAD.MOV R49, RZ, RZ, -R49 ;  /* 0x000000ffff31d224 */ /* 0x000fe200078e0a31 */
[C---:B------:R-:W-:Y:S01]  /*21d0*/  ISETP.GT.U32.AND P5, PT, R2.reuse, R59, PT ;  /* 0x0000003b0200720c */ /* 0x040fe20003fa4070 */
        /* <DEDUP_REMOVED lines=9> */
[----:B------:R-:W-:Y:S01]  /*2270*/  ISETP.GT.U32.AND P6, PT, R2, R67, PT ;  /* 0x000000430200720c */ /* 0x000fe20003fc4070 */
[----:B------:R-:W-:Y:S01]  /*2280*/  IMAD.U32 R8, RZ, RZ, UR16 ;  /* 0x00000010ff087e24 */ /* 0x000fe2000f8e00ff */
        /* <DEDUP_REMOVED lines=12> */
[----:B------:R-:W-:Y:S01]  /*2350*/  SGXT.U32 R2, R6, 0x1 ;  /* 0x000000010602781a */ /* 0x000fe20000000000 */
[----:B------:R-:W-:Y:S01]  /*2360*/  IMAD.MOV.U32 R229, RZ, RZ, R13 ;  /* 0x000000ffffe57224 */ /* 0x000fe200078e000d */
[----:B------:R-:W-:Y:S01]  /*2370*/  LOP3.LUT R6, RZ, R37, RZ, 0x33, !PT ;  /* 0x00000025ff067212 */ /* 0x000fe200078e33ff */
[----:B------:R-:W-:Y:S01]  /*2380*/  @!P4 IMAD.MOV R59, RZ, RZ, -R59 ;  /* 0x000000ffff3bc224 */ /* 0x000fe200078e0a3b */
[C---:B------:R-:W-:Y:S01]  /*2390*/  LOP3.LUT R14, R2.reuse, 0x2, RZ, 0xfc, !PT ;  /* 0x00000002020e7812 */ /* 0x040fe200078efcff */
[----:B------:R-:W-:Y:S01]  /*23a0*/  IMAD R92, R2, UR16, RZ ;  /* 0x00000010025c7c24 */ /* 0x000fe2000f8e02ff */
[----:B------:R-:W-:Y:S01]  /*23b0*/  ISETP.GE.AND P6, PT, R40, RZ, PT ;  /* 0x000000ff2800720c */ /* 0x000fe20003fc6270 */
[----:B------:R-:W-:Y:S01]  /*23c0*/  @!P5 IMAD.MOV R61, RZ, RZ, -R61 ;  /* 0x000000ffff3dd224 */ /* 0x000fe200078e0a3d */
[----:B------:R-:W-:Y:S01]  /*23d0*/  ISETP.NE.AND P5, PT, R37, RZ, PT ;  /* 0x000000ff2500720c */ /* 0x000fe20003fa5270 */
[----:B------:R-:W-:Y:S01]  /*23e0*/  IMAD R225, R225, 0x2, R92 ;  /* 0x00000002e1e17824 */ /* 0x000fe200078e025c */
[----:B------:R-:W-:Y:S01]  /*23f0*/  ISETP.NE.AND P4, PT, R36, RZ, PT ;  /* 0x000000ff2400720c */ /* 0x000fe20003f85270 */
[----:B------:R-:W-:Y:S01]  /*2400*/  @!P0 IMAD.MOV R63, RZ, RZ, -R63 ;  /* 0x000000ffff3f8224 */ /* 0x000fe200078e0a3f */
[C---:B------:R-:W-:Y:S01]  /*2410*/  SEL R13, R6.reuse, R7, !P5 ;  /* 0x00000007060d7207 */ /* 0x040fe20006800000 */
[----:B------:R-:W-:Y:S01]  /*2420*/  @!P1 IMAD.MOV R65, RZ, RZ, -R65 ;  /* 0x000000ffff419224 */ /* 0x000fe200078e0a41 */
[C---:B------:R-:W-:Y:S01]  /*2430*/  SEL R23, R6.reuse, R9, !P5 ;  /* 0x0000000906177207 */ /* 0x040fe20006800000 */
[----:B------:R-:W-:Y:S01]  /*2440*/  @!P2 IMAD.MOV R229, RZ, RZ, -R229 ;  /* 0x000000ffffe5a224 */ /* 0x000fe200078e0ae5 */
[C---:B------:R-:W-:Y:S01]  /*2450*/  SEL R25, R6.reuse, R11, !P5 ;  /* 0x0000000b06197207 */ /* 0x040fe20006800000 */
[----:B------:R-:W-:Y:S01]  /*2460*/  @!P3 IMAD.MOV R67, RZ, RZ, -R67 ;  /* 0x000000ffff43b224 */ /* 0x000fe200078e0a43 */
[C---:B------:R-:W-:Y:S01]  /*2470*/  SEL R24, R6.reuse, R15, !P5 ;  /* 0x0000000f06187207 */ /* 0x040fe20006800000 */
[----:B------:R-:W-:Y:S01]  /*2480*/  IMAD.U32 R10, RZ, RZ, UR16 ;  /* 0x00000010ff0a7e24 */ /* 0x000fe2000f8e00ff */
[----:B------:R-:W-:Y:S01]  /*2490*/  SEL R26, R6, R17, !P5 ;  /* 0x00000011061a7207 */ /* 0x000fe20006800000 */
[----:B------:R-:W-:Y:S01]  /*24a0*/  IMAD R125, R8, 0x2, R225 ;  /* 0x00000002087d7824 */ /* 0x000fe200078e02e1 */
[C---:B------:R-:W-:Y:S01]  /*24b0*/  SEL R250, R6.reuse, R19, !P5 ;  /* 0x0000001306fa7207 */ /* 0x040fe20006800000 */
[----:B------:R-:W-:Y:S01]  /*24c0*/  IMAD.U32 R9, RZ, RZ, UR16 ;  /* 0x00000010ff097e24 */ /* 0x000fe2000f8e00ff */
[C---:B------:R-:W-:Y:S01]  /*24d0*/  SEL R249, R6.reuse, R21, !P5 ;  /* 0x0000001506f97207 */ /* 0x040fe20006800000 */
[----:B------:R-:W-:Y:S01]  /*24e0*/  IMAD.U32 R7, RZ, RZ, UR16 ;  /* 0x00000010ff077e24 */ /* 0x000fe2000f8e00ff */
[C---:B------:R-:W-:Y:S01]  /*24f0*/  SEL R234, R6.reuse, R27, !P5 ;  /* 0x0000001b06ea7207 */ /* 0x040fe20006800000 */
[----:B------:R-:W-:Y:S01]  /*2500*/  IMAD.U32 R17, RZ, RZ, UR16 ;  /* 0x00000010ff117e24 */ /* 0x000fe2000f8e00ff */
[----:B------:R-:W-:Y:S01]  /*2510*/  SEL R22, R6, R29, !P5 ;  /* 0x0000001d06167207 */ /* 0x000fe20006800000 */
[----:B------:R-:W-:Y:S01]  /*2520*/  IMAD R29, R10, 0x2, R125 ;  /* 0x000000020a1d7824 */ /* 0x000fe200078e027d */
[C---:B------:R-:W-:Y:S01]  /*2530*/  SEL R248, R6.reuse, R31, !P5 ;  /* 0x0000001f06f87207 */ /* 0x040fe20006800000 */
[----:B------:R-:W-:Y:S01]  /*2540*/  IMAD.U32 R16, RZ, RZ, UR16 ;  /* 0x00000010ff107e24 */ /* 0x000fe2000f8e00ff */
[C---:B------:R-:W-:Y:S01]  /*2550*/  SEL R247, R6.reuse, R33, !P5 ;  /* 0x0000002106f77207 */ /* 0x040fe20006800000 */
[----:B------:R-:W-:Y:S01]  /*2560*/  IMAD.MOV.U32 R12, RZ, RZ, R3 ;  /* 0x000000ffff0c7224 */ /* 0x000fe200078e0003 */
[C---:B------:R-:W-:Y:S01]  /*2570*/  SEL R246, R6.reuse, R35, !P5 ;  /* 0x0000002306f67207 */ /* 0x040fe20006800000 */
[----:B------:R-:W-:Y:S01]  /*2580*/  IMAD.U32 R18, RZ, RZ, UR16 ;  /* 0x00000010ff127e24 */ /* 0x000fe2000f8e00ff */
[C---:B------:R-:W-:Y:S01]  /*2590*/  SEL R245, R6.reuse, R245, !P5 ;  /* 0x000000f506f57207 */ /* 0x040fe20006800000 */
[----:B------:R-:W-:Y:S01]  /*25a0*/  @!P6 IMAD.MOV R12, RZ, RZ, -R12 ;  /* 0x000000ffff0ce224 */ /* 0x000fe200078e0a0c */
[C---:B------:R-:W-:Y:S01]  /*25b0*/  SEL R244, R6.reuse, R39, !P5 ;  /* 0x0000002706f47207 */ /* 0x040fe20006800000 */
[----:B------:R-:W-:Y:S01]  /*25c0*/  IMAD.U32 R20, RZ, RZ, UR16 ;  /* 0x00000010ff147e24 */ /* 0x000fe2000f8e00ff */
        /* <DEDUP_REMOVED lines=11> */
[----:B--2---:R-:W-:Y:S01]  /*2680*/  IMAD.U32 R40, RZ, RZ, UR16 ;  /* 0x00000010ff287e24 */ /* 0x004fe2000f8e00ff */
[C---:B------:R-:W-:Y:S01]  /*2690*/  SEL R239, R6.reuse, R49, !P5 ;  /* 0x0000003106ef7207 */ /* 0x040fe20006800000 */
[----:B------:R2:W-:Y:S01]  /*26a0*/  STL [R1+0x60], R92 ;  /* 0x0000605c01007387 */ /* 0x0005e20000100800 */
[----:B------:R-:W-:Y:S01]  /*26b0*/  SEL R238, R6, R51, !P5 ;  /* 0x0000003306ee7207 */ /* 0x000fe20006800000 */
[----:B------:R-:W-:Y:S01]  /*26c0*/  IMAD.SHL.U32 R15, R172, 0x80, RZ ;  /* 0x00000080ac0f7824 */ /* 0x000fe200078e00ff */
[----:B------:R-:W-:-:S02]  /*26d0*/  SEL R232, R6, R53, !P5 ;  /* 0x0000003506e87207 */ /* 0x000fc40006800000 */
[C---:B------:R-:W-:Y:S02]  /*26e0*/  SEL R224, R6.reuse, R5, !P5 ;  /* 0x0000000506e07207 */ /* 0x040fe40006800000 */
[C---:B------:R-:W-:Y:S02]  /*26f0*/  SEL R237, R6.reuse, R55, !P5 ;  /* 0x0000003706ed7207 */ /* 0x040fe40006800000 */
[C---:B------:R-:W-:Y:S02]  /*2700*/  SEL R236, R6.reuse, R57, !P5 ;  /* 0x0000003906ec7207 */ /* 0x040fe40006800000 */
[C---:B------:R-:W-:Y:S02]  /*2710*/  SEL R235, R6.reuse, R59, !P5 ;  /* 0x0000003b06eb7207 */ /* 0x040fe40006800000 */
[C---:B------:R-:W-:Y:S02]  /*2720*/  SEL R231, R6.reuse, R61, !P5 ;  /* 0x0000003d06e77207 */ /* 0x040fe40006800000 */
[----:B------:R-:W-:-:S02]  /*2730*/  SEL R230, R6, R63, !P5 ;  /* 0x0000003f06e67207 */ /* 0x000fc40006800000 */
[C---:B------:R-:W-:Y:S02]  /*2740*/  SEL R228, R6.reuse, R65, !P5 ;  /* 0x0000004106e47207 */ /* 0x040fe40006800000 */
[C---:B------:R-:W-:Y:S02]  /*2750*/  SEL R227, R6.reuse, R67, !P5 ;  /* 0x0000004306e37207 */ /* 0x040fe40006800000 */
[----:B------:R-:W-:Y:S01]  /*2760*/  SEL R229, R6, R229, !P5 ;  /* 0x000000e506e57207 */ /* 0x000fe20006800000 */
[----:B------:R-:W-:Y:S01]  /*2770*/  IMAD.U32 R6, RZ, RZ, UR16 ;  /* 0x00000010ff067e24 */ /* 0x000fe2000f8e00ff */
[----:B------:R-:W-:Y:S02]  /*2780*/  ISETP.GT.AND P0, PT, R252, 0x7f, PT ;  /* 0x0000007ffc00780c */ /* 0x000fe40003f04270 */
[----:B------:R-:W-:Y:S01]  /*2790*/  ISETP.GE.AND P1, PT, R2, R124, PT ;  /* 0x0000007c0200720c */ /* 0x000fe20003f26270 */
[----:B------:R-:W-:Y:S01]  /*27a0*/  IMAD R11, R6, 0x2, R29 ;  /* 0x00000002060b7824 */ /* 0x000fe200078e021d */
[----:B------:R-:W-:-:S02]  /*27b0*/  SEL R31, RZ, 0x4, !P0 ;  /* 0x00000004ff1f7807 */ /* 0x000fc40004000000 */
[-C--:B------:R-:W-:Y:S01]  /*27c0*/  ISETP.GE.AND P0, PT, R14, R124.reuse, PT ;  /* 0x0000007c0e00720c */ /* 0x080fe20003f06270 */
[----:B------:R-:W-:Y:S01]  /*27d0*/  IMAD R10, R10, 0x2, R11 ;  /* 0x000000020a0a7824 */ /* 0x000fe200078e020b */
[----:B------:R-:W-:Y:S01]  /*27e0*/  SEL R3, R31, RZ, !P1 ;  /* 0x000000ff1f037207 */ /* 0x000fe20004800000 */
[----:B------:R-:W-:Y:S01]  /*27f0*/  IMAD.U32 R14, RZ, RZ, UR16 ;  /* 0x00000010ff0e7e24 */ /* 0x000fe2000f8e00ff */
[----:B------:R-:W-:Y:S01]  /*2800*/  LOP3.LUT R5, R2, 0x20, RZ, 0xfc, !PT ;  /* 0x0000002002057812 */ /* 0x000fe200078efcff */
[----:B------:R-:W-:Y:S01]  /*2810*/  IMAD R9, R9, 0x2, R10 ;  /* 0x0000000209097824 */ /* 0x000fe200078e020a */
[----:B------:R-:W-:Y:S02]  /*2820*/  ISETP.NE.U32.AND P6, PT, R3, RZ, PT ;  /* 0x000000ff0300720c */ /* 0x000fe40003fc5070 */
[----:B------:R-:W-:Y:S01]  /*2830*/  SEL R3, R31, RZ, !P0 ;  /* 0x000000ff1f037207 */ /* 0x000fe20004000000 */
[----:B------:R-:W-:Y:S01]  /*2840*/  IMAD R8, R8, 0x4, R9 ;  /* 0x0000000408087824 */ /* 0x000fe200078e0209 */
[----:B------:R-:W-:-:S02]  /*2850*/  ISETP.GE.AND P0, PT, R5, R124, PT ;  /* 0x0000007c0500720c */ /* 0x000fc40003f06270 */
[----:B------:R-:W-:Y:S01]  /*2860*/  LOP3.LUT R5, R2, 0x22, RZ, 0xfc, !PT ;  /* 0x0000002202057812 */ /* 0x000fe200078efcff */
[----:B------:R-:W-:Y:S01]  /*2870*/  IMAD R7, R7, 0x2, R8 ;  /* 0x0000000207077824 */ /* 0x000fe200078e0208 */
[----:B------:R-:W-:Y:S02]  /*2880*/  ISETP.NE.U32.AND P1, PT, R3, RZ, PT ;  /* 0x000000ff0300720c */ /* 0x000fe40003f25070 */
[----:B------:R-:W-:Y:S01]  /*2890*/  SEL R3, R31, RZ, !P0 ;  /* 0x000000ff1f037207 */ /* 0x000fe20004000000 */
[----:B------:R-:W-:Y:S01]  /*28a0*/  IMAD R6, R6, 0x2, R7 ;  /* 0x0000000206067824 */ /* 0x000fe200078e0207 */
[----:B------:R-:W-:Y:S02]  /*28b0*/  ISETP.GE.AND P0, PT, R5, R124, PT ;  /* 0x0000007c0500720c */ /* 0x000fe40003f06270 */
[----:B------:R-:W-:Y:S01]  /*28c0*/  @!P4 LOP3.LUT R12, RZ, R36, RZ, 0x33, !PT ;  /* 0x00000024ff0cc212 */ /* 0x000fe200078e33ff */
[----:B------:R-:W-:Y:S01]  /*28d0*/  IMAD R17, R17, 0x2, R6 ;  /* 0x0000000211117824 */ /* 0x000fe200078e0206 */
[----:B------:R-:W-:Y:S01]  /*28e0*/  LOP3.LUT R5, R2, 0x40, RZ, 0xfc, !PT ;  /* 0x0000004002057812 */ /* 0x000fe200078efcff */
[----:B------:R-:W-:Y:S01]  /*28f0*/  IMAD.U32 R36, RZ, RZ, UR16 ;  /* 0x00000010ff247e24 */ /* 0x000fe2000f8e00ff */
[----:B------:R-:W-:Y:S01]  /*2900*/  ISETP.NE.U32.AND P5, PT, R3, RZ, PT ;  /* 0x000000ff0300720c */ /* 0x000fe20003fa5070 */
[----:B------:R-:W-:Y:S01]  /*2910*/  IMAD R19, R14, 0x2, R17 ;  /* 0x000000020e137824 */ /* 0x000fe200078e0211 */
[----:B------:R-:W-:-:S02]  /*2920*/  SEL R3, R31, RZ, !P0 ;  /* 0x000000ff1f037207 */ /* 0x000fc40004000000 */
[----:B------:R-:W-:Y:S01]  /*2930*/  ISETP.GE.AND P0, PT, R5, R124, PT ;  /* 0x0000007c0500720c */ /* 0x000fe20003f06270 */
[----:B------:R-:W-:Y:S01]  /*2940*/  IMAD R21, R16, 0x2, R19 ;  /* 0x0000000210157824 */ /* 0x000fe200078e0213 */
[----:B------:R-:W-:Y:S01]  /*2950*/  ISETP.NE.U32.AND P2, PT, R3, RZ, PT ;  /* 0x000000ff0300720c */ /* 0x000fe20003f45070 */
[----:B-1----:R-:W-:Y:S01]  /*2960*/  IMAD R5, R12, UR4, RZ ;  /* 0x000000040c057c24 */ /* 0x002fe2000f8e02ff */
[----:B------:R-:W-:Y:S01]  /*2970*/  SEL R3, R31, RZ, !P0 ;  /* 0x000000ff1f037207 */ /* 0x000fe20004000000 */
[----:B------:R-:W-:Y:S01]  /*2980*/  IMAD R27, R14, 0x2, R21 ;  /* 0x000000020e1b7824 */ /* 0x000fe200078e0215 */
[----:B------:R-:W-:Y:S01]  /*2990*/  USHF.L.U32 UR4, UR12, 0x15, URZ ;  /* 0x000000150c047899 */ /* 0x000fe200080006ff */
[----:B------:R-:W-:Y:S01]  /*29a0*/  IMAD.U32 R12, RZ, RZ, UR16 ;  /* 0x00000010ff0c7e24 */ /* 0x000fe2000f8e00ff */
[----:B------:R-:W-:Y:S01]  /*29b0*/  LEA R44, P0, R5, UR24, 0x2 ;  /* 0x00000018052c7c11 */ /* 0x000fe2000f8010ff */
[----:B------:R-:W-:Y:S01]  /*29c0*/  IMAD R33, R16, 0x4, R27 ;  /* 0x0000000410217824 */ /* 0x000fe200078e021b */
[----:B------:R-:W-:Y:S01]  /*29d0*/  ISETP.NE.U32.AND P4, PT, R3, RZ, PT ;  /* 0x000000ff0300720c */ /* 0x000fe20003f85070 */
[----:B------:R-:W-:Y:S01]  /*29e0*/  IMAD.SHL.U32 R3, R172, 0x4, RZ ;  /* 0x00000004ac037824 */ /* 0x000fe200078e00ff */
[----:B------:R-:W-:Y:S01]  /*29f0*/  LEA R148, P3, R19, R44, 0x2 ;  /* 0x0000002c13947211 */ /* 0x000fe200078610ff */
[----:B------:R-:W-:Y:S01]  /*2a00*/  IMAD R35, R14, 0x2, R33 ;  /* 0x000000020e237824 */ /* 0x000fe200078e0221 */
[----:B------:R-:W-:Y:S01]  /*2a10*/  LOP3.LUT R4, R4, 0x1f80, R15, 0xf8, !PT ;  /* 0x00001f8004047812 */ /* 0x000fe200078ef80f */
[----:B------:R-:W-:Y:S01]  /*2a20*/  ULOP3.LUT UR4, UR4, 0x600000, URZ, 0xc0, !UPT ;  /* 0x0060000004047892 */ /* 0x000fe2000f8ec0ff */
[----:B------:R-:W-:Y:S01]  /*2a30*/  LOP3.LUT R3, R3, 0x7c, RZ, 0xc0, !PT ;  /* 0x0000007c03037812 */ /* 0x000fe200078ec0ff */
[----:B------:R-:W-:-:S04]  /*2a40*/  IMAD R37, R16, 0x2, R35 ;  /* 0x0000000210257824 */ /* 0x000fc800078e0223 */
        /* <DEDUP_REMOVED lines=9> */
[----:B------:R-:W-:Y:S01]  /*2ae0*/  IMAD R57, R14, 0x2, R55 ;  /* 0x000000020e397824 */ /* 0x000fe200078e0237 */
[----:B------:R-:W-:Y:S02]  /*2af0*/  LEA.HI.X.SX32 R14, R5, UR25, 0x2, P0 ;  /* 0x00000019050e7c11 */ /* 0x000fe400080f16ff */
[----:B------:R-:W-:Y:S01]  /*2b00*/  LEA R150, P0, R17, R44, 0x2 ;  /* 0x0000002c11967211 */ /* 0x000fe200078010ff */
[----:B------:R-:W-:Y:S01]  /*2b10*/  IMAD R59, R20, 0x2, R57 ;  /* 0x00000002143b7824 */ /* 0x000fe200078e0239 */
[-C--:B------:R-:W-:Y:S02]  /*2b20*/  LEA.HI.X.SX32 R149, R19, R14.reuse, 0x2, P3 ;  /* 0x0000000e13957211 */ /* 0x080fe400018f16ff */
[----:B------:R-:W-:Y:S01]  /*2b30*/  LEA.HI.X.SX32 R151, R17, R14, 0x2, P0 ;  /* 0x0000000e11977211 */ /* 0x000fe200000f16ff */
[----:B------:R-:W-:Y:S01]  /*2b40*/  IMAD R61, R28, 0x4, R59 ;  /* 0x000000041c3d7824 */ /* 0x000fe200078e023b */
[-C--:B------:R-:W-:Y:S02]  /*2b50*/  LEA R146, P0, R21, R44.reuse, 0x2 ;  /* 0x0000002c15927211 */ /* 0x080fe400078010ff */
[----:B------:R-:W-:Y:S01]  /*2b60*/  LEA R144, P3, R27, R44, 0x2 ;  /* 0x0000002c1b907211 */ /* 0x000fe200078610ff */
[----:B------:R-:W-:Y:S01]  /*2b70*/  IMAD R63, R16, 0x2, R61 ;  /* 0x00000002103f7824 */ /* 0x000fe200078e023d */
[----:B------:R-:W-:-:S02]  /*2b80*/  LEA.HI.X.SX32 R147, R21, R14, 0x2, P0 ;  /* 0x0000000e15937211 */ /* 0x000fc400000f16ff */
[----:B------:R-:W-:Y:S01]  /*2b90*/  LEA R140, P0, R33, R44, 0x2 ;  /* 0x0000002c218c7211 */ /* 0x000fe200078010ff */
[----:B------:R-:W-:Y:S01]  /*2ba0*/  IMAD R65, R30, 0x2, R63 ;  /* 0x000000021e417824 */ /* 0x000fe200078e023f */
[----:B------:R-:W-:Y:S02]  /*2bb0*/  LEA.HI.X.SX32 R145, R27, R14, 0x2, P3 ;  /* 0x0000000e1b917211 */ /* 0x000fe400018f16ff */
[----:B------:R-:W-:Y:S01]  /*2bc0*/  LEA R138, P3, R35, R44, 0x2 ;  /* 0x0000002c238a7211 */ /* 0x000fe200078610ff */
[----:B------:R-:W-:Y:S01]  /*2bd0*/  IMAD R67, R32, 0x2, R65 ;  /* 0x0000000220437824 */ /* 0x000fe200078e0241 */
[----:B------:R-:W-:Y:S02]  /*2be0*/  LEA.HI.X.SX32 R141, R33, R14, 0x2, P0 ;  /* 0x0000000e218d7211 */ /* 0x000fe400000f16ff */
        /* <DEDUP_REMOVED lines=20> */
[----:B------:R-:W-:Y:S01]  /*2d30*/  LEA.HI.X.SX32 R123, R47, R14, 0x2, P3 ;  /* 0x0000000e2f7b7211 */ /* 0x000fe200018f16ff */
[----:B------:R-:W-:Y:S01]  /*2d40*/  IMAD R20, R175, UR16, RZ ;  /* 0x00000010af147c24 */ /* 0x000fe2000f8e02ff */
        /* <DEDUP_REMOVED lines=27> */
[----:B------:R-:W-:Y:S02]  /*2f00*/  LEA R98, P0, R69, R44, 0x2 ;  /* 0x0000002c45627211 */ /* 0x000fe400078010ff */
[----:B------:R-:W-:-:S02]  /*2f10*/  LEA.HI.X.SX32 R101, R67, R14, 0x2, P3 ;  /* 0x0000000e43657211 */ /* 0x000fc400018f16ff */
[----:B------:R-:W-:Y:S02]  /*2f20*/  LEA R96, P3, R71, R44, 0x2 ;  /* 0x0000002c47607211 */ /* 0x000fe400078610ff */
[----:B------:R-:W-:Y:S02]  /*2f30*/  LEA.HI.X.SX32 R99, R69, R14, 0x2, P0 ;  /* 0x0000000e45637211 */ /* 0x000fe400000f16ff */
[----:B------:R-:W-:Y:S02]  /*2f40*/  LEA R94, P0, R73, R44, 0x2 ;  /* 0x0000002c495e7211 */ /* 0x000fe400078010ff */
[----:B------:R-:W-:Y:S02]  /*2f50*/  LEA.HI.X.SX32 R97, R71, R14, 0x2, P3 ;  /* 0x0000000e47617211 */ /* 0x000fe400018f16ff */
[----:B------:R-:W-:Y:S02]  /*2f60*/  LEA R90, P3, R17, R44, 0x2 ;  /* 0x0000002c115a7211 */ /* 0x000fe400078610ff */
[----:B------:R-:W-:-:S02]  /*2f70*/  LEA.HI.X.SX32 R95, R73, R14, 0x2, P0 ;  /* 0x0000000e495f7211 */ /* 0x000fc400000f16ff */
[----:B------:R-:W-:Y:S02]  /*2f80*/  LEA R88, P0, R19, R44, 0x2 ;  /* 0x0000002c13587211 */ /* 0x000fe400078010ff */
[----:B------:R-:W-:Y:S01]  /*2f90*/  LEA.HI.X.SX32 R91, R17, R14, 0x2, P3 ;  /* 0x0000000e115b7211 */ /* 0x000fe200018f16ff */
[----:B------:R-:W-:Y:S01]  /*2fa0*/  IMAD R17, R58, 0x2, R49 ;  /* 0x000000023a117824 */ /* 0x000fe200078e0231 */
[----:B------:R-:W-:Y:S02]  /*2fb0*/  LEA R86, P3, R21, R44, 0x2 ;  /* 0x0000002c15567211 */ /* 0x000fe400078610ff */
[----:B------:R-:W-:Y:S01]  /*2fc0*/  LEA.HI.X.SX32 R89, R19, R14, 0x2, P0 ;  /* 0x0000000e13597211 */ /* 0x000fe200000f16ff */
[----:B------:R-:W-:Y:S01]  /*2fd0*/  IMAD R19, R60, 0x4, R17 ;  /* 0x000000043c137824 */ /* 0x000fe200078e0211 */
[----:B------:R-:W-:Y:S02]  /*2fe0*/  LEA R84, P0, R27, R44, 0x2 ;  /* 0x0000002c1b547211 */ /* 0x000fe400078010ff */
[----:B------:R-:W-:Y:S01]  /*2ff0*/  LEA.HI.X.SX32 R87, R21, R14, 0x2, P3 ;  /* 0x0000000e15577211 */ /* 0x000fe200018f16ff */
[----:B------:R-:W-:Y:S01]  /*3000*/  IMAD R21, R12, 0x2, R19 ;  /* 0x000000020c157824 */ /* 0x000fe200078e0213 */
[----:B------:R-:W-:Y:S01]  /*3010*/  LEA R82, P3, R33, R44, 0x2 ;  /* 0x0000002c21527211 */ /* 0x000fe200078610ff */
[----:B------:R-:W-:Y:S01]  /*3020*/  IMAD R12, R178, UR16, RZ ;  /* 0x00000010b20c7c24 */ /* 0x000fe2000f8e02ff */
[----:B------:R-:W-:Y:S01]  /*3030*/  LEA.HI.X.SX32 R85, R27, R14, 0x2, P0 ;  /* 0x0000000e1b557211 */ /* 0x000fe200000f16ff */
[----:B------:R-:W-:Y:S01]  /*3040*/  IMAD R27, R32, 0x2, R21 ;  /* 0x00000002201b7824 */ /* 0x000fe200078e0215 */
[----:B------:R-:W-:-:S02]  /*3050*/  LEA R80, P0, R35, R44, 0x2 ;  /* 0x0000002c23507211 */ /* 0x000fc400078010ff */
[----:B------:R-:W-:Y:S01]  /*3060*/  LEA.HI.X.SX32 R83, R33, R14, 0x2, P3 ;  /* 0x0000000e21537211 */ /* 0x000fe200018f16ff */
[----:B------:R-:W-:Y:S01]  /*3070*/  IMAD R33, R62, 0x2, R27 ;  /* 0x000000023e217824 */ /* 0x000fe200078e021b */
[----:B------:R-:W-:Y:S02]  /*3080*/  LEA R78, P3, R37, R44, 0x2 ;  /* 0x0000002c254e7211 */ /* 0x000fe400078610ff */
[----:B------:R-:W-:Y:S01]  /*3090*/  LEA.HI.X.SX32 R81, R35, R14, 0x2, P0 ;  /* 0x0000000e23517211 */ /* 0x000fe200000f16ff */
[----:B------:R-:W-:Y:S01]  /*30a0*/  IMAD R35, R18, 0x2, R33 ;  /* 0x0000000212237824 */ /* 0x000fe200078e0221 */
[----:B------:R-:W-:Y:S01]  /*30b0*/  LEA R74, P0, R39, R44, 0x2 ;  /* 0x0000002c274a7211 */ /* 0x000fe200078010ff */
[----:B------:R-:W-:Y:S01]  /*30c0*/  IMAD R18, R177, UR16, RZ ;  /* 0x00000010b1127c24 */ /* 0x000fe2000f8e02ff */
[----:B------:R-:W-:Y:S02]  /*30d0*/  LEA.HI.X.SX32 R79, R37, R14, 0x2, P3 ;  /* 0x0000000e254f7211 */ /* 0x000fe400018f16ff */
[----:B------:R-:W-:-:S02]  /*30e0*/  LEA R72, P3, R41, R44, 0x2 ;  /* 0x0000002c29487211 */ /* 0x000fc400078610ff */
[----:B------:R-:W-:Y:S02]  /*30f0*/  LEA.HI.X.SX32 R75, R39, R14, 0x2, P0 ;  /* 0x0000000e274b7211 */ /* 0x000fe400000f16ff */
[----:B------:R-:W-:Y:S02]  /*3100*/  LEA R70, P0, R43, R44, 0x2 ;  /* 0x0000002c2b467211 */ /* 0x000fe400078010ff */
[----:B------:R-:W-:Y:S02]  /*3110*/  LEA.HI.X.SX32 R73, R41, R14, 0x2, P3 ;  /* 0x0000000e29497211 */ /* 0x000fe400018f16ff */
[----:B------:R-:W-:Y:S02]  /*3120*/  LEA R68, P3, R45, R44, 0x2 ;  /* 0x0000002c2d447211 */ /* 0x000fe400078610ff */
        /* <DEDUP_REMOVED lines=8> */
[----:B------:R-:W-:Y:S01]  /*31b0*/  LEA.HI.X.SX32 R63, R17, R14, 0x2, P0 ;  /* 0x0000000e113f7211 */ /* 0x000fe200000f16ff */
[----:B------:R-:W-:Y:S01]  /*31c0*/  IMAD R17, R76, 0x2, R35 ;  /* 0x000000024c117824 */ /* 0x000fe200078e0223 */
[----:B------:R-:W-:Y:S02]  /*31d0*/  LEA R56, P0, R21, R44, 0x2 ;  /* 0x0000002c15387211 */ /* 0x000fe400078010ff */
[----:B------:R-:W-:Y:S01]  /*31e0*/  LEA.HI.X.SX32 R59, R19, R14, 0x2, P3 ;  /* 0x0000000e133b7211 */ /* 0x000fe200018f16ff */
[----:B------:R-:W-:Y:S01]  /*31f0*/  IMAD R19, R34, 0x2, R17 ;  /* 0x0000000222137824 */ /* 0x000fe200078e0211 */
[----:B------:R-:W-:Y:S02]  /*3200*/  LEA R54, P3, R27, R44, 0x2 ;  /* 0x0000002c1b367211 */ /* 0x000fe400078610ff */
[----:B------:R-:W-:Y:S01]  /*3210*/  LEA.HI.X.SX32 R57, R21, R14, 0x2, P0 ;  /* 0x0000000e15397211 */ /* 0x000fe200000f16ff */
[----:B------:R-:W-:Y:S01]  /*3220*/  IMAD R21, R176, UR16, RZ ;  /* 0x00000010b0157c24 */ /* 0x000fe2000f8e02ff */
        /* <DEDUP_REMOVED lines=8> */
[----:B------:R-:W-:Y:S01]  /*32b0*/  IMAD R17, R179, UR16, RZ ;  /* 0x00000010b3117c24 */ /* 0x000fe2000f8e02ff */
[----:B------:R-:W-:Y:S02]  /*32c0*/  LEA R218, P0, R92, R44, 0x2 ;  /* 0x0000002c5cda7211 */ /* 0x000fe400078010ff */
[----:B------:R-:W-:Y:S01]  /*32d0*/  LEA.HI.X.SX32 R47, R19, R14, 0x2, P3 ;  /* 0x0000000e132f7211 */ /* 0x000fe200018f16ff */
[----:B------:R-:W-:Y:S01]  /*32e0*/  IMAD R19, R174, UR16, RZ ;  /* 0x00000010ae137c24 */ /* 0x000fe2000f8e02ff */
        /* <DEDUP_REMOVED lines=16> */
[C---:B------:R-:W-:Y:S02]  /*33f0*/  LEA R154, P3, R7.reuse, R44, 0x2 ;  /* 0x0000002c079a7211 */ /* 0x040fe400078610ff */
        /* <DEDUP_REMOVED lines=8> */
[----:B------:R-:W-:Y:S01]  /*3480*/  LEA.HI.X.SX32 R127, R17, R14, 0x2, P0 ;  /* 0x0000000e117f7211 */ /* 0x000fe200000f16ff */
[----:B------:R-:W-:Y:S01]  /*3490*/  IMAD R17, R173, UR16, RZ ;  /* 0x00000010ad117c24 */ /* 0x000fe2000f8e02ff */
[----:B--2---:R-:W-:-:S02]  /*34a0*/  LEA R92, P0, R12, R44, 0x2 ;  /* 0x0000002c0c5c7211 */ /* 0x004fc400078010ff */
[----:B------:R-:W-:Y:S02]  /*34b0*/  LEA.HI.X.SX32 R109, R20, R14, 0x2, P3 ;  /* 0x0000000e146d7211 */ /* 0x000fe400018f16ff */
[C---:B------:R-:W-:Y:S02]  /*34c0*/  LEA R76, P3, R19.reuse, R44, 0x2 ;  /* 0x0000002c134c7211 */ /* 0x040fe400078610ff */
[----:B------:R-:W-:Y:S01]  /*34d0*/  LEA.HI.X.SX32 R93, R12, R14, 0x2, P0 ;  /* 0x0000000e0c5d7211 */ /* 0x000fe200000f16ff */
[----:B------:R-:W-:Y:S01]  /*34e0*/  IMAD R12, R182, UR17, RZ ;  /* 0x00000011b60c7c24 */ /* 0x000fe2000f8e02ff */
[----:B------:R-:W-:Y:S02]  /*34f0*/  LEA R60, P0, R18, R44, 0x2 ;  /* 0x0000002c123c7211 */ /* 0x000fe400078010ff */
[----:B------:R-:W-:Y:S02]  /*3500*/  LEA.HI.X.SX32 R77, R19, R14, 0x2, P3 ;  /* 0x0000000e134d7211 */ /* 0x000fe400018f16ff */
[----:B------:R-:W-:-:S02]  /*3510*/  LEA R44, P3, R17, R44, 0x2 ;  /* 0x0000002c112c7211 */ /* 0x000fc400078610ff */
[----:B------:R-:W-:Y:S02]  /*3520*/  LOP3.LUT R16, R172, 0x60, RZ, 0xc0, !PT ;  /* 0x00000060ac107812 */ /* 0x000fe400078ec0ff */
[-C--:B------:R-:W-:Y:S02]  /*3530*/  LEA.HI.X.SX32 R45, R17, R14.reuse, 0x2, P3 ;  /* 0x0000000e112d7211 */ /* 0x080fe400018f16ff */
[----:B------:R-:W-:Y:S01]  /*3540*/  LEA R220, P3, R12, UR26, 0x2 ;  /* 0x0000001a0cdc7c11 */ /* 0x000fe2000f8610ff */
[----:B------:R-:W-:Y:S01]  /*3550*/  IMAD R3, R16, 0x80, R3 ;  /* 0x0000008010037824 */ /* 0x000fe200078e0203 */
[----:B------:R-:W-:Y:S02]  /*3560*/  LEA.HI.X.SX32 R61, R18, R14, 0x2, P0 ;  /* 0x0000000e123d7211 */ /* 0x000fe400000f16ff */
[----:B------:R-:W-:Y:S02]  /*3570*/  ISETP.NE.U32.AND P0, PT, R182, RZ, PT ;  /* 0x000000ffb600720c */ /* 0x000fe40003f05070 */
[----:B------:R-:W-:Y:S01]  /*3580*/  LEA.HI.X.SX32 R28, R12, UR27, 0x2, P3 ;  /* 0x0000001b0c1c7c11 */ /* 0x000fe200098f16ff */
[----:B------:R-:W-:Y:S10]  /*3590*/  BRA.U UP0, `(.L_x_5) ;  /* 0x0000000100187547 */ /* 0x000ff4000b800000 */
[----:B------:R-:W-:Y:S01]  /*35a0*/  ELECT P3, URZ, PT ;  /* 0x0000000000ff782f */ /* 0x000fe20003860000 */
[----:B------:R-:W-:Y:S01]  /*35b0*/  IMAD.MOV.U32 R14, RZ, RZ, 0x1 ;  /* 0x00000001ff0e7424 */ /* 0x000fe200078e00ff */
[----:B------:R-:W-:Y:S11]  /*35c0*/  UVIRTCOUNT.DEALLOC.SMPOOL 0x80 ;  /* 0x000000800000784c */ /* 0x000ff60000000000 */
[----:B------:R-:W-:-:S04]  /*35d0*/  @P3 MOV R15, 0x40 ;  /* 0x00000040000f3802 */ /* 0x000fc80000000f00 */
[----:B------:R-:W-:-:S05]  /*35e0*/  @P3 LEA R15, R181, R15, 0x18 ;  /* 0x0000000fb50f3211 */ /* 0x000fca00078ec0ff */
[----:B------:R1:W-:Y:S02]  /*35f0*/  @P3 STS.U8 [R15], R14 ;  /* 0x0000000e0f003388 */ /* 0x0003e40000000000 */
.L_x_5:
[----:B------:R-:W-:Y:S01]  /*3600*/  UIADD3 UR13, UPT, UPT, UR8, UR4, URZ ;  /* 0x00000004080d7290 */ /* 0x000fe2000fffe0ff */
[----:B------:R-:W-:Y:S01]  /*3610*/  STL [R1+0x8c], R29 ;  /* 0x00008c1d01007387 */ /* 0x000fe20000100800 */
[----:B------:R-:W-:Y:S01]  /*3620*/  VOTEU.ALL UP1, P0 ;  /* 0x0000000000ff7886 */ /* 0x000fe20000020000 */
[----:B------:R-:W-:Y:S01]  /*3630*/  UIADD3 UR14, UPT, UPT, UR7, 0x24000, URZ ;  /* 0x00024000070e7890 */ /* 0x000fe2000fffe0ff */
[----:B------:R-:W-:Y:S01]  /*3640*/  IMAD R13, R13, UR6, RZ ;  /* 0x000000060d0d7c24 */ /* 0x000fe2000f8e02ff */
[----:B------:R2:W-:Y:S01]  /*3650*/  STL [R1+0x88], R12 ;  /* 0x0000880c01007387 */ /* 0x0005e20000100800 */
[----:B------:R-:W-:Y:S01]  /*3660*/  VOTEU.ALL UP2, P0 ;  /* 0x0000000000ff7886 */ /* 0x000fe20000040000 */
[----:B------:R-:W-:-:S04]  /*3670*/  @!UP1 UIADD3 UR10, UPT, UPT, -UR5, 0x100000, URZ ;  /* 0x00100000050a9890 */ /* 0x000fc8000fffe1ff */
[----:B------:R-:W-:Y:S02]  /*3680*/  @!UP1 USHF.L.U32 UR11, UR10, 0xb, URZ ;  /* 0x0000000b0a0b9899 */ /* 0x000fe400080006ff */
[----:B------:R-:W-:Y:S01]  /*3690*/  @!UP1 USHF.L.U32 UR10, UR10, 0x1, URZ ;  /* 0x000000010a0a9899 */ /* 0x000fe200080006ff */
[----:B------:R-:W-:Y:S01]  /*36a0*/  IMAD R35, R22, UR6, RZ ;  /* 0x0000000616237c24 */ /* 0x000fe2000f8e02ff */
[----:B------:R-:W-:Y:S01]  /*36b0*/  STTM.16dp32bit_t0_t15.x16 tmem[UR13], RZ ;  /* 0x000000ff000079ed */ /* 0x000fe20008a0000d */
[----:B------:R-:W-:Y:S01]  /*36c0*/  STTM.16dp32bit_t16_t31.x16 tmem[UR13+0x10], RZ ;  /* 0x000010ff000079ed */ /* 0x000fe20008a2000d */
[----:B------:R-:W3:Y:S01]  /*36d0*/  FENCE.VIEW.ASYNC.T ;  /* 0x00000000000073c6 */ /* 0x000ee20000000200 */
[----:B------:R-:W-:-:S04]  /*36e0*/  @!UP1 UIADD3 UR4, UPT, UPT, -UR5, 0x100000, URZ ;  /* 0x0010000005049890 */ /* 0x000fc8000fffe1ff */
[----:B------:R-:W-:Y:S02]  /*36f0*/  @!UP1 USHF.L.U32 UR5, UR4, 0xb, URZ ;  /* 0x0000000b04059899 */ /* 0x000fe400080006ff */
[----:B------:R-:W-:Y:S01]  /*3700*/  @!UP1 USHF.L.U32 UR4, UR4, 0x1, URZ ;  /* 0x0000000104049899 */ /* 0x000fe200080006ff */
[----:B---3--:R-:W-:Y:S01]  /*3710*/  BAR.SYNC.DEFER_BLOCKING 0x0 ;  /* 0x0000000000007b1d */ /* 0x008fe20000010000 */
[----:B------:R-:W-:Y:S01]  /*3720*/  LEA R20, P3, R13, R220, 0x2 ;  /* 0x000000dc0d147211 */ /* 0x000fe200078610ff */
[----:B------:R-:W-:Y:S01]  /*3730*/  IMAD R243, R243, UR6, RZ ;  /* 0x00000006f3f37c24 */ /* 0x000fe2000f8e02ff */
[----:B--2---:R-:W-:Y:S01]  /*3740*/  LOP3.LUT R12, R2, 0x42, RZ, 0xfc, !PT ;  /* 0x00000042020c7812 */ /* 0x004fe200078efcff */
[----:B------:R-:W-:Y:S01]  /*3750*/  IMAD R237, R237, UR6, RZ ;  /* 0x00000006eded7c24 */ /* 0x000fe2000f8e02ff */
[----:B------:R-:W-:Y:S01]  /*3760*/  LEA.HI.X.SX32 R21, R13, R28, 0x2, P3 ;  /* 0x0000001c0d157211 */ /* 0x000fe200018f16ff */
[----:B------:R-:W-:Y:S01]  /*3770*/  UMOV UR9, UR14 ;  /* 0x0000000e00097c82 */ /* 0x000fe20008000000 */
[----:B------:R-:W-:Y:S01]  /*3780*/  VOTEU.ALL UP1, P0 ;  /* 0x0000000000ff7886 */ /* 0x000fe20000020000 */
[----:B------:R2:W-:Y:S01]  /*3790*/  STL [R1+0x84], R11 ;  /* 0x0000840b01007387 */ /* 0x0005e20000100800 */
[----:B------:R-:W-:Y:S01]  /*37a0*/  ISETP.GE.AND P3, PT, R12, R124, PT ;  /* 0x0000007c0c00720c */ /* 0x000fe20003f66270 */
[----:B------:R-:W-:Y:S01]  /*37b0*/  IMAD R36, R23, UR6, RZ ;  /* 0x0000000617247c24 */ /* 0x000fe2000f8e02ff */
[----:B-1----:R-:W-:Y:S01]  /*37c0*/  LOP3.LUT R14, R2, 0x62, RZ, 0xfc, !PT ;  /* 0x00000062020e7812 */ /* 0x002fe200078efcff */
[----:B------:R1:W-:Y:S01]  /*37d0*/  STL [R1+0x80], R10 ;  /* 0x0000800a01007387 */ /* 0x0003e20000100800 */
[----:B------:R-:W-:Y:S01]  /*37e0*/  LOP3.LUT R16, R4, 0x20, RZ, 0x3c, !PT ;  /* 0x0000002004107812 */ /* 0x000fe200078e3cff */
[----:B------:R-:W-:Y:S01]  /*37f0*/  IMAD R248, R248, UR6, RZ ;  /* 0x00000006f8f87c24 */ /* 0x000fe2000f8e02ff */
[----:B------:R-:W-:Y:S01]  /*3800*/  LOP3.LUT R18, R4, 0x30, RZ, 0x3c, !PT ;  /* 0x0000003004127812 */ /* 0x000fe200078e3cff */
[----:B------:R3:W-:Y:S01]  /*3810*/  STL [R1+0x7c], R9 ;  /* 0x00007c0901007387 */ /* 0x0007e20000100800 */
[----:B------:R-:W-:Y:S01]  /*3820*/  LOP3.LUT R17, R2, 0x6c, RZ, 0xfc, !PT ;  /* 0x0000006c02117812 */ /* 0x000fe200078efcff */
[----:B------:R-:W-:Y:S01]  /*3830*/  IMAD R242, R242, UR6, RZ ;  /* 0x00000006f2f27c24 */ /* 0x000fe2000f8e02ff */
[C---:B--2---:R-:W-:Y:S01]  /*3840*/  LOP3.LUT R11, R2.reuse, 0x60, RZ, 0xfc, !PT ;  /* 0x00000060020b7812 */ /* 0x044fe200078efcff */
[----:B------:R2:W-:Y:S01]  /*3850*/  STL [R1+0x78], R8 ;  /* 0x0000780801007387 */ /* 0x0005e20000100800 */
[----:B------:R-:W-:Y:S01]  /*3860*/  LOP3.LUT R29, R2, 0x12, RZ, 0xfc, !PT ;  /* 0x00000012021d7812 */ /* 0x000fe200078efcff */
[----:B------:R-:W-:Y:S01]  /*3870*/  IMAD R236, R236, UR6, RZ ;  /* 0x00000006ecec7c24 */ /* 0x000fe2000f8e02ff */
[C---:B-1----:R-:W-:Y:S01]  /*3880*/  LOP3.LUT R10, R2.reuse, 0x44, RZ, 0xfc, !PT ;  /* 0x00000044020a7812 */ /* 0x042fe200078efcff */
[----:B------:R-:W1:Y:S02]  /*3890*/  FENCE.VIEW.ASYNC.S ;  /* 0x00000000000073c6 */ /* 0x000e640000000000 */
[----:B-1----:R-:W1:Y:S02]  /*38a0*/  @!UP1 SYNCS.EXCH.64 URZ, [UR9], UR10 ;  /* 0x0000000a09ff95b2 */ /* 0x002e640008000100 */
[----:B-1----:R-:W-:Y:S01]  /*38b0*/  BAR.SYNC.DEFER_BLOCKING 0x0 ;  /* 0x0000000000007b1d */ /* 0x002fe20000010000 */
[C---:B---3--:R-:W-:Y:S01]  /*38c0*/  LOP3.LUT R9, R2.reuse, 0x8, RZ, 0xfc, !PT ;  /* 0x0000000802097812 */ /* 0x048fe200078efcff */
[----:B------:R-:W-:Y:S01]  /*38d0*/  IMAD R25, R25, UR6, RZ ;  /* 0x0000000619197c24 */ /* 0x000fe2000f8e02ff */
[----:B------:R-:W-:Y:S01]  /*38e0*/  LOP3.LUT R19, R2, 0x32, RZ, 0xfc, !PT ;  /* 0x0000003202137812 */ /* 0x000fe200078efcff */
[----:B------:R-:W-:Y:S01]  /*38f0*/  IMAD R247, R247, UR6, RZ ;  /* 0x00000006f7f77c24 */ /* 0x000fe2000f8e02ff */
[C---:B--2---:R-:W-:Y:S01]  /*3900*/  LOP3.LUT R8, R4.reuse, 0x10, RZ, 0x3c, !PT ;  /* 0x0000001004087812 */ /* 0x044fe200078e3cff */
[----:B------:R-:W-:Y:S01]  /*3910*/  IMAD R241, R241, UR6, RZ ;  /* 0x00000006f1f17c24 */ /* 0x000fe2000f8e02ff */
[C---:B------:R-:W-:Y:S01]  /*3920*/  LOP3.LUT R30, R4.reuse, 0x40, RZ, 0x3c, !PT ;  /* 0x00000040041e7812 */ /* 0x040fe200078e3cff */
[----:B------:R1:W-:Y:S01]  /*3930*/  STL [R1+0x74], R7 ;  /* 0x0000740701007387 */ /* 0x0003e20000100800 */
[C---:B------:R-:W-:Y:S01]  /*3940*/  LOP3.LUT R32, R4.reuse, 0x50, RZ, 0x3c, !PT ;  /* 0x0000005004207812 */ /* 0x040fe200078e3cff */
[----:B------:R-:W-:Y:S01]  /*3950*/  IMAD R235, R235, UR6, RZ ;  /* 0x00000006ebeb7c24 */ /* 0x000fe2000f8e02ff */
[----:B------:R-:W-:Y:S01]  /*3960*/  LOP3.LUT R33, R4, 0x60, RZ, 0x3c, !PT ;  /* 0x0000006004217812 */ /* 0x000fe200078e3cff */
[----:B------:R2:W-:Y:S01]  /*3970*/  STL [R1+0x70], R6 ;  /* 0x0000700601007387 */ /* 0x0005e20000100800 */
[C---:B------:R-:W-:Y:S01]  /*3980*/  LOP3.LUT R34, R3.reuse, 0x10, RZ, 0x3c, !PT ;  /* 0x0000001003227812 */ /* 0x040fe200078e3cff */
[----:B------:R-:W-:Y:S01]  /*3990*/  IMAD R26, R26, UR6, RZ ;  /* 0x000000061a1a7c24 */ /* 0x000fe2000f8e02ff */
[----:B------:R-:W-:Y:S01]  /*39a0*/  LOP3.LUT R42, R3, 0x70, RZ, 0x3c, !PT ;  /* 0x00000070032a7812 */ /* 0x000fe200078e3cff */
[----:B------:R3:W-:Y:S01]  /*39b0*/  STL [R1+0x6c], R5 ;  /* 0x00006c0501007387 */ /* 0x0007e20000100800 */
[----:B------:R-:W-:Y:S01]  /*39c0*/  IMAD R246, R246, UR6, RZ ;  /* 0x00000006f6f67c24 */ /* 0x000fe2000f8e02ff */
[----:B-1----:R-:W-:Y:S01]  /*39d0*/  LOP3.LUT R7, R2, 0x6, RZ, 0xfc, !PT ;  /* 0x0000000602077812 */ /* 0x002fe200078efcff */
[----:B------:R-:W-:Y:S01]  /*39e0*/  IMAD R240, R240, UR6, RZ ;  /* 0x00000006f0f07c24 */ /* 0x000fe2000f8e02ff */
[----:B------:R1:W-:Y:S01]  /*39f0*/  STL [R1+0x68], R0 ;  /* 0x0000680001007387 */ /* 0x0003e20000100800 */
[----:B------:R-:W-:Y:S01]  /*3a00*/  IMAD R231, R231, UR6, RZ ;  /* 0x00000006e7e77c24 */ /* 0x000fe2000f8e02ff */
[----:B--2---:R-:W-:Y:S01]  /*3a10*/  LOP3.LUT R6, R2, 0x24, RZ, 0xfc, !PT ;  /* 0x0000002402067812 */ /* 0x004fe200078efcff */
[----:B------:R-:W-:Y:S01]  /*3a20*/  IMAD R250, R250, UR6, RZ ;  /* 0x00000006fafa7c24 */ /* 0x000fe2000f8e02ff */
[----:B------:R2:W-:Y:S01]  /*3a30*/  STL [R1+0x28], R13 ;  /* 0x0000280d01007387 */ /* 0x0005e20000100800 */
[----:B------:R4:W4:Y:S01]  /*3a40*/  @!UP2 SYNCS.EXCH.64 URZ, [UR7+0x24008], UR4 ;  /* 0x0240080407ffa5b2 */ /* 0x0009220008000100 */
[----:B---3--:R-:W-:Y:S01]  /*3a50*/  LOP3.LUT R5, R2, 0x4, RZ, 0xfc, !PT ;  /* 0x0000000402057812 */ /* 0x008fe200078efcff */
[----:B------:R-:W-:Y:S01]  /*3a60*/  IMAD R245, R245, UR6, RZ ;  /* 0x00000006f5f57c24 */ /* 0x000fe2000f8e02ff */
[----:B------:R-:W-:Y:S01]  /*3a70*/  LOP3.LUT R27, R27, 0xbfffffff, RZ, 0xc0, !PT ;  /* 0xbfffffff1b1b7812 */ /* 0x000fe200078ec0ff */
[----:B------:R-:W-:-:S02]  /*3a80*/  IMAD R239, R239, UR6, RZ ;  /* 0x00000006efef7c24 */ /* 0x000fc4000f8e02ff */
[----:B-1----:R-:W-:Y:S01]  /*3a90*/  IMAD.U32 R0, RZ, RZ, UR13 ;  /* 0x0000000dff007e24 */ /* 0x002fe2000f8e00ff */
[----:B------:R-:W-:Y:S01]  /*3aa0*/  @P0 LOP3.LUT R27, R27, 0x40000000, RZ, 0xfc, !PT ;  /* 0x400000001b1b0812 */ /* 0x000fe200078efcff */
[----:B------:R-:W-:Y:S01]  /*3ab0*/  IMAD R230, R230, UR6, RZ ;  /* 0x00000006e6e67c24 */ /* 0x000fe2000f8e02ff */
[----:B--2---:R-:W-:Y:S01]  /*3ac0*/  SEL R13, R31, RZ, !P3 ;  /* 0x000000ff1f0d7207 */ /* 0x004fe20005800000 */
[----:B------:R-:W-:Y:S01]  /*3ad0*/  IMAD R249, R249, UR6, RZ ;  /* 0x00000006f9f97c24 */ /* 0x000fe2000f8e02ff */
[----:B------:R1:W-:Y:S01]  /*3ae0*/  STL [R1+0x64], R0 ;  /* 0x0000640001007387 */ /* 0x0003e20000100800 */
[----:B------:R-:W-:Y:S01]  /*3af0*/  ISETP.GE.AND P3, PT, R14, R124, PT ;  /* 0x0000007c0e00720c */ /* 0x000fe20003f66270 */
[----:B----4-:R-:W-:Y:S01]  /*3b00*/  USHF.L.U32 UR4, UR17, 0x7, URZ ;  /* 0x0000000711047899 */ /* 0x010fe200080006ff */
[----:B------:R-:W-:Y:S01]  /*3b10*/  IMAD R244, R244, UR6, RZ ;  /* 0x00000006f4f47c24 */ /* 0x000fe2000f8e02ff */
[----:B------:R2:W-:Y:S01]  /*3b20*/  STL [R1+0x20], R36 ;  /* 0x0000202401007387 */ /* 0x0005e20000100800 */
[----:B------:R-:W-:Y:S01]  /*3b30*/  IMAD R238, R238, UR6, RZ ;  /* 0x00000006eeee7c24 */ /* 0x000fe2000f8e02ff */
[----:B------:R-:W-:Y:S01]  /*3b40*/  USHF.L.U32 UR5, UR16, 0x7, URZ ;  /* 0x0000000710057899 */ /* 0x000fe200080006ff */
[----:B------:R-:W-:Y:S01]  /*3b50*/  IMAD R228, R228, UR6, RZ ;  /* 0x00000006e4e47c24 */ /* 0x000fe2000f8e02ff */
[----:B------:R-:W-:Y:S01]  /*3b60*/  STL [R1], R35 ;  /* 0x0000002301007387 */ /* 0x000fe20000100800 */
[----:B------:R-:W-:Y:S01]  /*3b70*/  IMAD.U32 R204, RZ, RZ, UR4 ;  /* 0x00000004ffcc7e24 */ /* 0x000fe2000f8e00ff */
[----:B------:R-:W-:Y:S01]  /*3b80*/  LOP3.LUT R27, R27, 0x7fffffff, RZ, 0xc0, !PT ;  /* 0x7fffffff1b1b7812 */ /* 0x000fe200078ec0ff */
[----:B-1----:R-:W-:Y:S01]  /*3b90*/  VIADD R0, R4, UR7 ;  /* 0x0000000704007c36 */ /* 0x002fe20008000000 */
[----:B------:R1:W-:Y:S01]  /*3ba0*/  STL [R1+0x14], R25 ;  /* 0x0000141901007387 */ /* 0x0003e20000100800 */
[----:B------:R-:W-:-:S03]  /*3bb0*/  IMAD.WIDE R204, R204, 0x4, R20 ;  /* 0x00000004cccc7825 */ /* 0x000fc600078e0214 */
[----:B------:R-:W-:Y:S01]  /*3bc0*/  @!PT LDS RZ, [RZ] ;  /* 0x00000000fffff984 */ /* 0x000fe20000000800 */
[----:B------:R-:W-:Y:S01]  /*3bd0*/  @!PT LDS RZ, [RZ] ;  /* 0x00000000fffff984 */ /* 0x000fe20000000800 */
[----:B------:R-:W-:Y:S01]  /*3be0*/  @!PT LDS RZ, [RZ] ;  /* 0x00000000fffff984 */ /* 0x000fe20000000800 */
[----:B------:R-:W-:Y:S01]  /*3bf0*/  LDGSTS.E [R0], desc[UR22][R218.64], P6 ;  /* 0x00000000da007fae */ /* 0x000fe2000b1a1016 */
[-C--:B------:R-:W-:Y:S01]  /*3c00*/  ISETP.GE.AND P6, PT, R11, R124.reuse, PT ;  /* 0x0000007c0b00720c */ /* 0x080fe20003fc6270 */
[----:B------:R-:W-:Y:S02]  /*3c10*/  IMAD.U32 R206, RZ, RZ, UR4 ;  /* 0x00000004ffce7e24 */ /* 0x000fe4000f8e00ff */
[----:B------:R-:W-:Y:S01]  /*3c20*/  LDGSTS.E [R0+0x8], desc[UR22][R170.64], P1 ;  /* 0x00008000aa007fae */ /* 0x000fe200089a1016 */
[----:B------:R-:W-:Y:S01]  /*3c30*/  ISETP.NE.U32.AND P1, PT, R13, RZ, PT ;  /* 0x000000ff0d00720c */ /* 0x000fe20003f25070 */
[----:B------:R-:W-:Y:S01]  /*3c40*/  IMAD.U32 R208, RZ, RZ, UR4 ;  /* 0x00000004ffd07e24 */ /* 0x000fe2000f8e00ff */
[C---:B------:R-:W-:Y:S01]  /*3c50*/  SEL R14, R31.reuse, RZ, !P6 ;  /* 0x000000ff1f0e7207 */ /* 0x040fe20007000000 */
[----:B------:R-:W-:Y:S01]  /*3c60*/  LDGSTS.E [R0+0x2000], desc[UR22][R140.64], P5 ;  /* 0x020000008c007fae */ /* 0x000fe2000a9a1016 */
[----:B------:R-:W-:Y:S01]  /*3c70*/  SEL R13, R31, RZ, !P3 ;  /* 0x000000ff1f0d7207 */ /* 0x000fe20005800000 */
[----:B------:R-:W-:Y:S01]  /*3c80*/  IMAD.U32 R210, RZ, RZ, UR4 ;  /* 0x00000004ffd27e24 */ /* 0x000fe2000f8e00ff */
[-C--:B------:R-:W-:Y:S01]  /*3c90*/  ISETP.GE.AND P6, PT, R5, R124.reuse, PT ;  /* 0x0000007c0500720c */ /* 0x080fe20003fc6270 */
[----:B------:R-:W-:Y:S01]  /*3ca0*/  LDGSTS.E [R0+0x2008], desc[UR22][R138.64], P2 ;  /* 0x020080008a007fae */ /* 0x000fe200091a1016 */
[----:B------:R-:W-:Y:S01]  /*3cb0*/  ISETP.NE.U32.AND P3, PT, R14, RZ, PT ;  /* 0x000000ff0e00720c */ /* 0x000fe20003f65070 */
[----:B------:R-:W-:Y:S01]  /*3cc0*/  IMAD.U32 R212, RZ, RZ, UR4 ;  /* 0x00000004ffd47e24 */ /* 0x000fe2000f8e00ff */
[-C--:B------:R-:W-:Y:S01]  /*3cd0*/  ISETP.GE.AND P2, PT, R7, R124.reuse, PT ;  /* 0x0000007c0700720c */ /* 0x080fe20003f46270 */
[----:B------:R-:W-:Y:S01]  /*3ce0*/  LDGSTS.E [R0+0x4000], desc[UR22][R106.64], P4 ;  /* 0x040000006a007fae */ /* 0x000fe2000a1a1016 */
[----:B------:R-:W-:Y:S01]  /*3cf0*/  ISETP.NE.U32.AND P5, PT, R13, RZ, PT ;  /* 0x000000ff0d00720c */ /* 0x000fe20003fa5070 */
[----:B------:R-:W-:Y:S01]  /*3d00*/  IMAD R234, R234, UR6, RZ ;  /* 0x00000006eaea7c24 */ /* 0x000fe2000f8e02ff */
[----:B------:R-:W-:Y:S01]  /*3d10*/  LOP3.LUT R5, R2, 0x26, RZ, 0xfc, !PT ;  /* 0x0000002602057812 */ /* 0x000fe200078efcff */
[----:B------:R-:W-:Y:S01]  /*3d20*/  LDGSTS.E [R0+0x4008], desc[UR22][R104.64], P1 ;  /* 0x0400800068007fae */ /* 0x000fe200089a1016 */
[----:B------:R-:W-:Y:S01]  /*3d30*/  SEL R14, R31, RZ, !P6 ;  /* 0x000000ff1f0e7207 */ /* 0x000fe20007000000 */
[----:B------:R-:W-:Y:S01]  /*3d40*/  IMAD R233, R233, UR6, RZ ;  /* 0x00000006e9e97c24 */ /* 0x000fe2000f8e02ff */
[----:B------:R-:W-:Y:S01]  /*3d50*/  SEL R13, R31, RZ, !P2 ;  /* 0x000000ff1f0d7207 */ /* 0x000fe20005000000 */
[----:B------:R-:W-:Y:S01]  /*3d60*/  IMAD R232, R232, UR6, RZ ;  /* 0x00000006e8e87c24 */ /* 0x000fe2000f8e02ff */
[-C--:B------:R-:W-:Y:S01]  /*3d70*/  ISETP.GE.AND P4, PT, R6, R124.reuse, PT ;  /* 0x0000007c0600720c */ /* 0x080fe20003f86270 */
[----:B------:R-:W-:Y:S01]  /*3d80*/  LDGSTS.E [R0+0x6000], desc[UR22][R74.64], P3 ;  /* 0x060000004a007fae */ /* 0x000fe200099a1016 */
[-C--:B------:R-:W-:Y:S01]  /*3d90*/  ISETP.GE.AND P2, PT, R5, R124.reuse, PT ;  /* 0x0000007c0500720c */ /* 0x080fe20003f46270 */
[----:B------:R-:W-:Y:S01]  /*3da0*/  IMAD R227, R227, UR6, RZ ;  /* 0x00000006e3e37c24 */ /* 0x000fe2000f8e02ff */
[----:B------:R-:W-:Y:S01]  /*3db0*/  ISETP.NE.U32.AND P6, PT, R14, RZ, PT ;  /* 0x000000ff0e00720c */ /* 0x000fe20003fc5070 */
[----:B------:R-:W-:Y:S01]  /*3dc0*/  LDGSTS.E [R0+0x6008], desc[UR22][R72.64], P5 ;  /* 0x0600800048007fae */ /* 0x000fe2000a9a1016 */
[----:B------:R-:W-:Y:S01]  /*3dd0*/  ISETP.NE.U32.AND P1, PT, R13, RZ, PT ;  /* 0x000000ff0d00720c */ /* 0x000fe20003f25070 */
[----:B------:R-:W-:Y:S01]  /*3de0*/  IMAD R226, R226, UR6, RZ ;  /* 0x00000006e2e27c24 */ /* 0x000fe2000f8e02ff */
[C---:B------:R-:W-:Y:S01]  /*3df0*/  SEL R14, R31.reuse, RZ, !P4 ;  /* 0x000000ff1f0e7207 */ /* 0x040fe20006000000 */
[----:B------:R-:W-:Y:S01]  /*3e00*/  IMAD.U32 R43, RZ, RZ, UR4 ;  /* 0x00000004ff2b7e24 */ /* 0x000fe2000f8e00ff */
[----:B------:R-:W-:Y:S01]  /*3e10*/  SEL R13, R31, RZ, !P2 ;  /* 0x000000ff1f0d7207 */ /* 0x000fe20005000000 */
[----:B------:R-:W-:Y:S01]  /*3e20*/  IMAD R224, R224, UR6, RZ ;  /* 0x00000006e0e07c24 */ /* 0x000fe2000f8e02ff */
[----:B------:R-:W-:Y:S01]  /*3e30*/  ISETP.GE.AND P4, PT, R10, R124, PT ;  /* 0x0000007c0a00720c */ /* 0x000fe20003f86270 */
[----:B------:R-:W-:Y:S01]  /*3e40*/  IMAD R229, R229, UR6, RZ ;  /* 0x00000006e5e57c24 */ /* 0x000fe2000f8e02ff */
[----:B------:R-:W-:Y:S01]  /*3e50*/  LOP3.LUT R7, R2, 0x46, RZ, 0xfc, !PT ;  /* 0x0000004602077812 */ /* 0x000fe200078efcff */
[----:B------:R-:W-:Y:S01]  /*3e60*/  IMAD.U32 R221, RZ, RZ, UR4 ;  /* 0x00000004ffdd7e24 */ /* 0x000fe2000f8e00ff */
[----:B------:R-:W-:Y:S01]  /*3e70*/  ISETP.NE.U32.AND P2, PT, R14, RZ, PT ;  /* 0x000000ff0e00720c */ /* 0x000fe20003f45070 */
[----:B------:R-:W-:Y:S01]  /*3e80*/  IMAD.U32 R251, RZ, RZ, UR4 ;  /* 0x00000004fffb7e24 */ /* 0x000fe2000f8e00ff */
[----:B------:R-:W-:Y:S01]  /*3e90*/  ISETP.NE.U32.AND P3, PT, R13, RZ, PT ;  /* 0x000000ff0d00720c */ /* 0x000fe20003f65070 */
[----:B------:R-:W-:Y:S01]  /*3ea0*/  VIADD R13, R8, UR7 ;  /* 0x00000007080d7c36 */ /* 0x000fe20008000000 */
[----:B------:R-:W-:-:S02]  /*3eb0*/  SEL R14, R31, RZ, !P4 ;  /* 0x000000ff1f0e7207 */ /* 0x000fc40006000000 */
[-C--:B------:R-:W-:Y:S02]  /*3ec0*/  ISETP.GE.AND P5, PT, R7, R124.reuse, PT ;  /* 0x0000007c0700720c */ /* 0x080fe40003fa6270 */
[----:B------:R-:W-:Y:S01]  /*3ed0*/  LOP3.LUT R6, R2, 0x64, RZ, 0xfc, !PT ;  /* 0x0000006402067812 */ /* 0x000fe200078efcff */
[----:B------:R-:W-:Y:S01]  /*3ee0*/  LDGSTS.E [R13], desc[UR22][R168.64], P6 ;  /* 0x00000000a80d7fae */ /* 0x000fe2000b1a1016 */
[----:B------:R-:W-:Y:S02]  /*3ef0*/  ISETP.NE.U32.AND P4, PT, R14, RZ, PT ;  /* 0x000000ff0e00720c */ /* 0x000fe40003f85070 */
[----:B------:R-:W-:Y:S01]  /*3f00*/  LOP3.LUT R5, R2, 0x66, RZ, 0xfc, !PT ;  /* 0x0000006602057812 */ /* 0x000fe200078efcff */
[----:B------:R-:W-:Y:S01]  /*3f10*/  LDGSTS.E [R13+0x8], desc[UR22][R166.64], P1 ;  /* 0x00008000a60d7fae */ /* 0x000fe200089a1016 */
[----:B------:R-:W-:Y:S02]  /*3f20*/  SEL R14, R31, RZ, !P5 ;  /* 0x000000ff1f0e7207 */ /* 0x000fe40006800000 */
[-C--:B------:R-:W-:Y:S01]  /*3f30*/  ISETP.GE.AND P6, PT, R6, R124.reuse, PT ;  /* 0x0000007c0600720c */ /* 0x080fe20003fc6270 */
[----:B------:R-:W-:Y:S01]  /*3f40*/  LDGSTS.E [R13+0x2000], desc[UR22][R136.64], P2 ;  /* 0x02000000880d7fae */ /* 0x000fe200091a1016 */
[----:B------:R-:W-:-:S02]  /*3f50*/  ISETP.GE.AND P5, PT, R5, R124, PT ;  /* 0x0000007c0500720c */ /* 0x000fc40003fa6270 */
[----:B------:R-:W-:Y:S01]  /*3f60*/  ISETP.NE.U32.AND P1, PT, R14, RZ, PT ;  /* 0x000000ff0e00720c */ /* 0x000fe20003f25070 */
[----:B------:R-:W-:Y:S01]  /*3f70*/  LDGSTS.E [R13+0x2008], desc[UR22][R134.64], P3 ;  /* 0x02008000860d7fae */ /* 0x000fe200099a1016 */
[C---:B------:R-:W-:Y:S02]  /*3f80*/  SEL R15, R31.reuse, RZ, !P6 ;  /* 0x000000ff1f0f7207 */ /* 0x040fe40007000000 */
[----:B------:R-:W-:Y:S01]  /*3f90*/  LOP3.LUT R5, R2, 0xa, RZ, 0xfc, !PT ;  /* 0x0000000a02057812 */ /* 0x000fe200078efcff */
[----:B------:R-:W-:Y:S01]  /*3fa0*/  LDGSTS.E [R13+0x4000], desc[UR22][R102.64], P4 ;  /* 0x04000000660d7fae */ /* 0x000fe2000a1a1016 */
[----:B------:R-:W-:Y:S02]  /*3fb0*/  SEL R14, R31, RZ, !P5 ;  /* 0x000000ff1f0e7207 */ /* 0x000fe40006800000 */
[----:B------:R-:W-:Y:S02]  /*3fc0*/  ISETP.GE.AND P6, PT, R9, R124, PT ;  /* 0x0000007c0900720c */ /* 0x000fe40003fc6270 */
[----:B------:R-:W-:-:S02]  /*3fd0*/  ISETP.NE.U32.AND P5, PT, R15, RZ, PT ;  /* 0x000000ff0f00720c */ /* 0x000fc40003fa5070 */
[-C--:B------:R-:W-:Y:S01]  /*3fe0*/  ISETP.GE.AND P3, PT, R5, R124.reuse, PT ;  /* 0x0000007c0500720c */ /* 0x080fe20003f66270 */
[----:B------:R-:W-:Y:S01]  /*3ff0*/  LDGSTS.E [R13+0x4008], desc[UR22][R100.64], P1 ;  /* 0x04008000640d7fae */ /* 0x000fe200089a1016 */
[----:B------:R-:W-:Y:S02]  /*4000*/  ISETP.NE.U32.AND P2, PT, R14, RZ, PT ;  /* 0x000000ff0e00720c */ /* 0x000fe40003f45070 */
[C---:B------:R-:W-:Y:S02]  /*4010*/  LOP3.LUT R8, R2.reuse, 0x28, RZ, 0xfc, !PT ;  /* 0x0000002802087812 */ /* 0x040fe400078efcff */
[----:B------:R-:W-:Y:S02]  /*4020*/  LOP3.LUT R6, R2, 0x2a, RZ, 0xfc, !PT ;  /* 0x0000002a02067812 */ /* 0x000fe400078efcff */
[C---:B------:R-:W-:Y:S02]  /*4030*/  SEL R15, R31.reuse, RZ, !P6 ;  /* 0x000000ff1f0f7207 */ /* 0x040fe40007000000 */
[----:B------:R-:W-:Y:S01]  /*4040*/  SEL R14, R31, RZ, !P3 ;  /* 0x000000ff1f0e7207 */ /* 0x000fe20005800000 */
[----:B------:R-:W-:Y:S01]  /*4050*/  LDGSTS.E [R13+0x6000], desc[UR22][R70.64], P5 ;  /* 0x06000000460d7fae */ /* 0x000fe2000a9a1016 */
[----:B------:R-:W-:-:S02]  /*4060*/  ISETP.GE.AND P4, PT, R8, R124, PT ;  /* 0x0000007c0800720c */ /* 0x000fc40003f86270 */
[----:B------:R-:W-:Y:S01]  /*4070*/  ISETP.GE.AND P3, PT, R6, R124, PT ;  /* 0x0000007c0600720c */ /* 0x000fe20003f66270 */
[----:B------:R-:W-:Y:S01]  /*4080*/  LDGSTS.E [R13+0x6008], desc[UR22][R68.64], P2 ;  /* 0x06008000440d7fae */ /* 0x000fe200091a1016 */
[----:B------:R-:W-:Y:S02]  /*4090*/  ISETP.NE.U32.AND P6, PT, R15, RZ, PT ;  /* 0x000000ff0f00720c */ /* 0x000fe40003fc5070 */
[----:B------:R-:W-:Y:S02]  /*40a0*/  LOP3.LUT R5, R2, 0x48, RZ, 0xfc, !PT ;  /* 0x0000004802057812 */ /* 0x000fe400078efcff */
[----:B------:R-:W-:Y:S02]  /*40b0*/  ISETP.NE.U32.AND P1, PT, R14, RZ, PT ;  /* 0x000000ff0e00720c */ /* 0x000fe40003f25070 */
[C---:B------:R-:W-:Y:S02]  /*40c0*/  SEL R15, R31.reuse, RZ, !P4 ;  /* 0x000000ff1f0f7207 */ /* 0x040fe40006000000 */
[----:B------:R-:W-:-:S02]  /*40d0*/  SEL R14, R31, RZ, !P3 ;  /* 0x000000ff1f0e7207 */ /* 0x000fc40005800000 */
[-C--:B------:R-:W-:Y:S02]  /*40e0*/  ISETP.GE.AND P4, PT, R5, R124.reuse, PT ;  /* 0x0000007c0500720c */ /* 0x080fe40003f86270 */
[----:B------:R-:W-:Y:S02]  /*40f0*/  LOP3.LUT R5, R2, 0x4a, RZ, 0xfc, !PT ;  /* 0x0000004a02057812 */ /* 0x000fe400078efcff */
[----:B------:R-:W-:Y:S02]  /*4100*/  ISETP.NE.U32.AND P3, PT, R15, RZ, PT ;  /* 0x000000ff0f00720c */ /* 0x000fe40003f65070 */
[----:B------:R-:W-:Y:S01]  /*4110*/  ISETP.NE.U32.AND P5, PT, R14, RZ, PT ;  /* 0x000000ff0e00720c */ /* 0x000fe20003fa5070 */
[----:B------:R-:W-:Y:S01]  /*4120*/  VIADD R14, R16, UR7 ;  /* 0x00000007100e7c36 */ /* 0x000fe20008000000 */
[----:B------:R-:W-:Y:S02]  /*4130*/  SEL R15, R31, RZ, !P4 ;  /* 0x000000ff1f0f7207 */ /* 0x000fe40006000000 */
[----:B------:R-:W-:-:S02]  /*4140*/  ISETP.GE.AND P2, PT, R5, R124, PT ;  /* 0x0000007c0500720c */ /* 0x000fc40003f46270 */
[C---:B------:R-:W-:Y:S01]  /*4150*/  LOP3.LUT R7, R2.reuse, 0x68, RZ, 0xfc, !PT ;  /* 0x0000006802077812 */ /* 0x040fe200078efcff */
[----:B------:R-:W-:Y:S01]  /*4160*/  LDGSTS.E [R14], desc[UR22][R164.64], P6 ;  /* 0x00000000a40e7fae */ /* 0x000fe2000b1a1016 */
[----:B------:R-:W-:Y:S02]  /*4170*/  ISETP.NE.U32.AND P4, PT, R15, RZ, PT ;  /* 0x000000ff0f00720c */ /* 0x000fe40003f85070 */
[C---:B------:R-:W-:Y:S01]  /*4180*/  LOP3.LUT R6, R2.reuse, 0x6a, RZ, 0xfc, !PT ;  /* 0x0000006a02067812 */ /* 0x040fe200078efcff */
[----:B------:R-:W-:Y:S01]  /*4190*/  LDGSTS.E [R14+0x8], desc[UR22][R162.64], P1 ;  /* 0x00008000a20e7fae */ /* 0x000fe200089a1016 */
[----:B------:R-:W-:Y:S02]  /*41a0*/  SEL R15, R31, RZ, !P2 ;  /* 0x000000ff1f0f7207 */ /* 0x000fe40005000000 */
[----:B------:R-:W-:Y:S01]  /*41b0*/  ISETP.GE.AND P6, PT, R7, R124, PT ;  /* 0x0000007c0700720c */ /* 0x000fe20003fc6270 */
[----:B------:R-:W-:Y:S01]  /*41c0*/  LDGSTS.E [R14+0x2000], desc[UR22][R132.64], P3 ;  /* 0x02000000840e7fae */ /* 0x000fe200099a1016 */
[----:B------:R-:W-:-:S02]  /*41d0*/  LOP3.LUT R5, R2, 0xc, RZ, 0xfc, !PT ;  /* 0x0000000c02057812 */ /* 0x000fc400078efcff */
[-C--:B------:R-:W-:Y:S01]  /*41e0*/  ISETP.GE.AND P2, PT, R6, R124.reuse, PT ;  /* 0x0000007c0600720c */ /* 0x080fe20003f46270 */
[----:B------:R-:W-:Y:S01]  /*41f0*/  LDGSTS.E [R14+0x2008], desc[UR22][R130.64], P5 ;  /* 0x02008000820e7fae */ /* 0x000fe2000a9a1016 */
[----:B------:R-:W-:Y:S02]  /*4200*/  ISETP.NE.U32.AND P1, PT, R15, RZ, PT ;  /* 0x000000ff0f00720c */ /* 0x000fe40003f25070 */
[----:B------:R-:W-:Y:S01]  /*4210*/  SEL R16, R31, RZ, !P6 ;  /* 0x000000ff1f107207 */ /* 0x000fe20007000000 */
[----:B------:R-:W-:Y:S01]  /*4220*/  LDGSTS.E [R14+0x4000], desc[UR22][R98.64], P4 ;  /* 0x04000000620e7fae */ /* 0x000fe2000a1a1016 */
[----:B------:R-:W-:Y:S02]  /*4230*/  ISETP.GE.AND P6, PT, R5, R124, PT ;  /* 0x0000007c0500720c */ /* 0x000fe40003fc6270 */
[----:B------:R-:W-:Y:S02]  /*4240*/  SEL R15, R31, RZ, !P2 ;  /* 0x000000ff1f0f7207 */ /* 0x000fe40005000000 */
[----:B------:R-:W-:-:S02]  /*4250*/  ISETP.NE.U32.AND P2, PT, R16, RZ, PT ;  /* 0x000000ff1000720c */ /* 0x000fc40003f45070 */
[----:B------:R-:W-:Y:S02]  /*4260*/  SEL R16, R31, RZ, !P6 ;  /* 0x000000ff1f107207 */ /* 0x000fe40007000000 */
[-C--:B------:R-:W-:Y:S01]  /*4270*/  ISETP.GE.AND P5, PT, R180, R124.reuse, PT ;  /* 0x0000007cb400720c */ /* 0x080fe20003fa6270 */
[----:B------:R-:W-:Y:S01]  /*4280*/  LDGSTS.E [R14+0x4008], desc[UR22][R96.64], P1 ;  /* 0x04008000600e7fae */ /* 0x000fe200089a1016 */
[----:B------:R-:W-:Y:S02]  /*4290*/  ISETP.NE.U32.AND P6, PT, R15, RZ, PT ;  /* 0x000000ff0f00720c */ /* 0x000fe40003fc5070 */
[----:B------:R-:W-:Y:S02]  /*42a0*/  LOP3.LUT R6, R2, 0x2c, RZ, 0xfc, !PT ;  /* 0x0000002c02067812 */ /* 0x000fe400078efcff */
[----:B------:R-:W-:Y:S02]  /*42b0*/  SEL R15, R31, RZ, !P5 ;  /* 0x000000ff1f0f7207 */ /* 0x000fe40006800000 */
[-C--:B------:R-:W-:Y:S01]  /*42c0*/  ISETP.GE.AND P4, PT, R6, R124.reuse, PT ;  /* 0x0000007c0600720c */ /* 0x080fe20003f86270 */
[----:B------:R-:W-:Y:S01]  /*42d0*/  LDGSTS.E [R14+0x6000], desc[UR22][R66.64], P2 ;  /* 0x06000000420e7fae */ /* 0x000fe200091a1016 */
[----:B------:R-:W-:-:S02]  /*42e0*/  ISETP.GE.AND P5, PT, R179, R124, PT ;  /* 0x0000007cb300720c */ /* 0x000fc40003fa6270 */
[----:B------:R-:W-:Y:S02]  /*42f0*/  ISETP.NE.U32.AND P3, PT, R16, RZ, PT ;  /* 0x000000ff1000720c */ /* 0x000fe40003f65070 */
[----:B------:R-:W-:Y:S01]  /*4300*/  LOP3.LUT R5, R2, 0x4c, RZ, 0xfc, !PT ;  /* 0x0000004c02057812 */ /* 0x000fe200078efcff */
[----:B------:R-:W-:Y:S01]  /*4310*/  LDGSTS.E [R14+0x6008], desc[UR22][R64.64], P6 ;  /* 0x06008000400e7fae */ /* 0x000fe2000b1a1016 */
[----:B------:R-:W-:Y:S02]  /*4320*/  ISETP.NE.U32.AND P1, PT, R15, RZ, PT ;  /* 0x000000ff0f00720c */ /* 0x000fe40003f25070 */
[C---:B------:R-:W-:Y:S02]  /*4330*/  SEL R16, R31.reuse, RZ, !P4 ;  /* 0x000000ff1f107207 */ /* 0x040fe40006000000 */
[----:B------:R-:W-:Y:S02]  /*4340*/  SEL R15, R31, RZ, !P5 ;  /* 0x000000ff1f0f7207 */ /* 0x000fe40006800000 */
[----:B------:R-:W-:-:S02]  /*4350*/  ISETP.GE.AND P4, PT, R5, R124, PT ;  /* 0x0000007c0500720c */ /* 0x000fc40003f86270 */
[----:B------:R-:W-:Y:S02]  /*4360*/  ISETP.NE.U32.AND P5, PT, R16, RZ, PT ;  /* 0x000000ff1000720c */ /* 0x000fe40003fa5070 */
[----:B------:R-:W-:Y:S01]  /*4370*/  ISETP.NE.U32.AND P2, PT, R15, RZ, PT ;  /* 0x000000ff0f00720c */ /* 0x000fe20003f45070 */
[----:B------:R-:W-:Y:S01]  /*4380*/  VIADD R15, R18, UR7 ;  /* 0x00000007120f7c36 */ /* 0x000fe20008000000 */
[C---:B------:R-:W-:Y:S02]  /*4390*/  SEL R16, R31.reuse, RZ, !P4 ;  /* 0x000000ff1f107207 */ /* 0x040fe40006000000 */
[----:B------:R-:W-:Y:S02]  /*43a0*/  ISETP.GE.AND P6, PT, R178, R124, PT ;  /* 0x0000007cb200720c */ /* 0x000fe40003fc6270 */
[----:B------:R-:W-:Y:S01]  /*43b0*/  ISETP.NE.U32.AND P4, PT, R16, RZ, PT ;  /* 0x000000ff1000720c */ /* 0x000fe20003f85070 */
[----:B------:R-:W-:Y:S01]  /*43c0*/  LDGSTS.E [R15], desc[UR22][R160.64], P3 ;  /* 0x00000000a00f7fae */ /* 0x000fe200099a1016 */
[----:B------:R-:W-:-:S02]  /*43d0*/  SEL R16, R31, RZ, !P6 ;  /* 0x000000ff1f107207 */ /* 0x000fc40007000000 */
[-C--:B------:R-:W-:Y:S01]  /*43e0*/  ISETP.GE.AND P3, PT, R17, R124.reuse, PT ;  /* 0x0000007c1100720c */ /* 0x080fe20003f66270 */
[----:B------:R-:W-:Y:S01]  /*43f0*/  LDGSTS.E [R15+0x8], desc[UR22][R158.64], P1 ;  /* 0x000080009e0f7fae */ /* 0x000fe200089a1016 */
[----:B------:R-:W-:Y:S02]  /*4400*/  LOP3.LUT R18, R2, 0x10, RZ, 0xfc, !PT ;  /* 0x0000001002127812 */ /* 0x000fe400078efcff */
[-C--:B------:R-:W-:Y:S01]  /*4410*/  ISETP.GE.AND P6, PT, R177, R124.reuse, PT ;  /* 0x0000007cb100720c */ /* 0x080fe20003fc6270 */
[----:B------:R-:W-:Y:S01]  /*4420*/  LDGSTS.E [R15+0x2000], desc[UR22][R128.64], P5 ;  /* 0x02000000800f7fae */ /* 0x000fe2000a9a1016 */
[----:B------:R-:W-:Y:S02]  /*4430*/  ISETP.NE.U32.AND P1, PT, R16, RZ, PT ;  /* 0x000000ff1000720c */ /* 0x000fe40003f25070 */
[----:B------:R-:W-:Y:S01]  /*4440*/  SEL R17, R31, RZ, !P3 ;  /* 0x000000ff1f117207 */ /* 0x000fe20005800000 */
[----:B------:R-:W-:Y:S01]  /*4450*/  LDGSTS.E [R15+0x2008], desc[UR22][R126.64], P2 ;  /* 0x020080007e0f7fae */ /* 0x000fe200091a1016 */
[----:B------:R-:W-:-:S02]  /*4460*/  ISETP.GE.AND P3, PT, R18, R124, PT ;  /* 0x0000007c1200720c */ /* 0x000fc40003f66270 */
[----:B------:R-:W-:Y:S01]  /*4470*/  SEL R16, R31, RZ, !P6 ;  /* 0x000000ff1f107207 */ /* 0x000fe20007000000 */
[----:B------:R-:W-:Y:S01]  /*4480*/  LDGSTS.E [R15+0x4000], desc[UR22][R94.64], P4 ;  /* 0x040000005e0f7fae */ /* 0x000fe2000a1a1016 */
[----:B------:R-:W-:Y:S02]  /*4490*/  ISETP.NE.U32.AND P6, PT, R17, RZ, PT ;  /* 0x000000ff1100720c */ /* 0x000fe40003fc5070 */
[----:B------:R-:W-:Y:S02]  /*44a0*/  ISETP.GE.AND P2, PT, R29, R124, PT ;  /* 0x0000007c1d00720c */ /* 0x000fe40003f46270 */
[----:B------:R-:W-:Y:S01]  /*44b0*/  SEL R17, R31, RZ, !P3 ;  /* 0x000000ff1f117207 */ /* 0x000fe20005800000 */
[----:B------:R-:W-:Y:S01]  /*44c0*/  LDGSTS.E [R15+0x4008], desc[UR22][R92.64], P1 ;  /* 0x040080005c0f7fae */ /* 0x000fe200089a1016 */
[----:B------:R-:W-:Y:S02]  /*44d0*/  LOP3.LUT R18, R2, 0x30, RZ, 0xfc, !PT ;  /* 0x0000003002127812 */ /* 0x000fe400078efcff */
[----:B------:R-:W-:-:S02]  /*44e0*/  ISETP.NE.U32.AND P3, PT, R16, RZ, PT ;  /* 0x000000ff1000720c */ /* 0x000fc40003f65070 */
[----:B------:R-:W-:Y:S02]  /*44f0*/  SEL R16, R31, RZ, !P2 ;  /* 0x000000ff1f107207 */ /* 0x000fe40005000000 */
[-C--:B------:R-:W-:Y:S01]  /*4500*/  ISETP.GE.AND P4, PT, R18, R124.reuse, PT ;  /* 0x0000007c1200720c */ /* 0x080fe20003f86270 */
[----:B------:R-:W-:Y:S01]  /*4510*/  LDGSTS.E [R15+0x6000], desc[UR22][R62.64], P6 ;  /* 0x060000003e0f7fae */ /* 0x000fe2000b1a1016 */
[----:B------:R-:W-:Y:S02]  /*4520*/  ISETP.GE.AND P2, PT, R19, R124, PT ;  /* 0x0000007c1300720c */ /* 0x000fe40003f46270 */
[----:B------:R-:W-:Y:S02]  /*4530*/  ISETP.NE.U32.AND P5, PT, R17, RZ, PT ;  /* 0x000000ff1100720c */ /* 0x000fe40003fa5070 */
[----:B------:R-:W-:Y:S02]  /*4540*/  LOP3.LUT R18, R2, 0x50, RZ, 0xfc, !PT ;  /* 0x0000005002127812 */ /* 0x000fe400078efcff */
[----:B------:R-:W-:Y:S01]  /*4550*/  ISETP.NE.U32.AND P1, PT, R16, RZ, PT ;  /* 0x000000ff1000720c */ /* 0x000fe20003f25070 */
[----:B------:R-:W-:Y:S01]  /*4560*/  LDGSTS.E [R15+0x6008], desc[UR22][R60.64], P3 ;  /* 0x060080003c0f7fae */ /* 0x000fe200099a1016 */
[----:B------:R-:W-:-:S02]  /*4570*/  SEL R17, R31, RZ, !P4 ;  /* 0x000000ff1f117207 */ /* 0x000fc40006000000 */
[----:B------:R-:W-:Y:S02]  /*4580*/  SEL R16, R31, RZ, !P2 ;  /* 0x000000ff1f107207 */ /* 0x000fe40005000000 */
[----:B------:R-:W-:Y:S02]  /*4590*/  ISETP.GE.AND P4, PT, R18, R124, PT ;  /* 0x0000007c1200720c */ /* 0x000fe40003f86270 */
[----:B------:R-:W-:Y:S02]  /*45a0*/  LOP3.LUT R29, R2, 0x52, RZ, 0xfc, !PT ;  /* 0x00000052021d7812 */ /* 0x000fe400078efcff */
[----:B------:R-:W-:Y:S02]  /*45b0*/  ISETP.NE.U32.AND P2, PT, R17, RZ, PT ;  /* 0x000000ff1100720c */ /* 0x000fe40003f45070 */
[----:B------:R-:W-:Y:S01]  /*45c0*/  ISETP.NE.U32.AND P6, PT, R16, RZ, PT ;  /* 0x000000ff1000720c */ /* 0x000fe20003fc5070 */
[----:B------:R-:W-:Y:S01]  /*45d0*/  VIADD R16, R30, UR7 ;  /* 0x000000071e107c36 */ /* 0x000fe20008000000 */
[----:B------:R-:W-:-:S02]  /*45e0*/  SEL R17, R31, RZ, !P4 ;  /* 0x000000ff1f117207 */ /* 0x000fc40006000000 */
[C---:B------:R-:W-:Y:S02]  /*45f0*/  LOP3.LUT R19, R2.reuse, 0x70, RZ, 0xfc, !PT ;  /* 0x0000007002137812 */ /* 0x040fe400078efcff */
[-C--:B------:R-:W-:Y:S01]  /*4600*/  ISETP.GE.AND P3, PT, R29, R124.reuse, PT ;  /* 0x0000007c1d00720c */ /* 0x080fe20003f66270 */
[----:B------:R-:W-:Y:S01]  /*4610*/  LDGSTS.E [R16], desc[UR22][R156.64], P5 ;  /* 0x000000009c107fae */ /* 0x000fe2000a9a1016 */
[----:B------:R-:W-:Y:S02]  /*4620*/  ISETP.NE.U32.AND P4, PT, R17, RZ, PT ;  /* 0x000000ff1100720c */ /* 0x000fe40003f85070 */
[C---:B------:R-:W-:Y:S01]  /*4630*/  LOP3.LUT R18, R2.reuse, 0x72, RZ, 0xfc, !PT ;  /* 0x0000007202127812 */ /* 0x040fe200078efcff */
[----:B------:R-:W-:Y:S01]  /*4640*/  LDGSTS.E [R16+0x8], desc[UR22][R154.64], P1 ;  /* 0x000080009a107fae */ /* 0x000fe200089a1016 */
[----:B------:R-:W-:Y:S02]  /*4650*/  ISETP.GE.AND P5, PT, R19, R124, PT ;  /* 0x0000007c1300720c */ /* 0x000fe40003fa6270 */
[----:B------:R-:W-:Y:S01]  /*4660*/  SEL R17, R31, RZ, !P3 ;  /* 0x000000ff1f117207 */ /* 0x000fe20005800000 */
[----:B------:R-:W-:Y:S01]  /*4670*/  LDGSTS.E [R16+0x2000], desc[UR22][R122.64], P2 ;  /* 0x020000007a107fae */ /* 0x000fe200091a1016 */
[----:B------:R-:W-:-:S02]  /*4680*/  LOP3.LUT R19, R2, 0x14, RZ, 0xfc, !PT ;  /* 0x0000001402137812 */ /* 0x000fc400078efcff */
[-C--:B------:R-:W-:Y:S01]  /*4690*/  ISETP.GE.AND P3, PT, R18, R124.reuse, PT ;  /* 0x0000007c1200720c */ /* 0x080fe20003f66270 */
[----:B------:R-:W-:Y:S01]  /*46a0*/  LDGSTS.E [R16+0x2008], desc[UR22][R120.64], P6 ;  /* 0x0200800078107fae */ /* 0x000fe2000b1a1016 */
[----:B------:R-:W-:Y:S02]  /*46b0*/  SEL R18, R31, RZ, !P5 ;  /* 0x000000ff1f127207 */ /* 0x000fe40006800000 */
[----:B------:R-:W-:Y:S01]  /*46c0*/  ISETP.NE.U32.AND P1, PT, R17, RZ, PT ;  /* 0x000000ff1100720c */ /* 0x000fe20003f25070 */
[----:B------:R-:W-:Y:S01]  /*46d0*/  LDGSTS.E [R16+0x4000], desc[UR22][R90.64], P4 ;  /* 0x040000005a107fae */ /* 0x000fe2000a1a1016 */
[----:B------:R-:W-:Y:S02]  /*46e0*/  ISETP.GE.AND P5, PT, R19, R124, PT ;  /* 0x0000007c1300720c */ /* 0x000fe40003fa6270 */
[----:B------:R-:W-:Y:S02]  /*46f0*/  LOP3.LUT R30, R2, 0x16, RZ, 0xfc, !PT ;  /* 0x00000016021e7812 */ /* 0x000fe400078efcff */
[----:B------:R-:W-:-:S02]  /*4700*/  SEL R17, R31, RZ, !P3 ;  /* 0x000000ff1f117207 */ /* 0x000fc40005800000 */
[----:B------:R-:W-:Y:S02]  /*4710*/  ISETP.NE.U32.AND P3, PT, R18, RZ, PT ;  /* 0x000000ff1200720c */ /* 0x000fe40003f65070 */
[----:B------:R-:W-:Y:S02]  /*4720*/  LOP3.LUT R19, R2, 0x34, RZ, 0xfc, !PT ;  /* 0x0000003402137812 */ /* 0x000fe400078efcff */
[----:B------:R-:W-:Y:S01]  /*4730*/  SEL R18, R31, RZ, !P5 ;  /* 0x000000ff1f127207 */ /* 0x000fe20006800000 */
[----:B------:R-:W-:Y:S01]  /*4740*/  LDGSTS.E [R16+0x4008], desc[UR22][R88.64], P1 ;  /* 0x0400800058107fae */ /* 0x000fe200089a1016 */
[-C--:B------:R-:W-:Y:S02]  /*4750*/  ISETP.GE.AND P6, PT, R30, R124.reuse, PT ;  /* 0x0000007c1e00720c */ /* 0x080fe40003fc6270 */
[----:B------:R-:W-:Y:S02]  /*4760*/  LOP3.LUT R29, R2, 0x36, RZ, 0xfc, !PT ;  /* 0x00000036021d7812 */ /* 0x000fe400078efcff */
[----:B------:R-:W-:-:S02]  /*4770*/  ISETP.GE.AND P4, PT, R19, R124, PT ;  /* 0x0000007c1300720c */ /* 0x000fc40003f86270 */
[----:B------:R-:W-:Y:S01]  /*4780*/  ISETP.NE.U32.AND P5, PT, R18, RZ, PT ;  /* 0x000000ff1200720c */ /* 0x000fe20003fa5070 */
[----:B------:R-:W-:Y:S01]  /*4790*/  LDGSTS.E [R16+0x6000], desc[UR22][R58.64], P3 ;  /* 0x060000003a107fae */ /* 0x000fe200099a1016 */
[----:B------:R-:W-:Y:S02]  /*47a0*/  LOP3.LUT R19, R2, 0x54, RZ, 0xfc, !PT ;  /* 0x0000005402137812 */ /* 0x000fe400078efcff */
[----:B------:R-:W-:Y:S02]  /*47b0*/  SEL R18, R31, RZ, !P6 ;  /* 0x000000ff1f127207 */ /* 0x000fe40007000000 */
[----:B------:R-:W-:Y:S02]  /*47c0*/  ISETP.NE.U32.AND P2, PT, R17, RZ, PT ;  /* 0x000000ff1100720c */ /* 0x000fe40003f45070 */
[----:B------:R-:W-:Y:S02]  /*47d0*/  ISETP.GE.AND P6, PT, R29, R124, PT ;  /* 0x0000007c1d00720c */ /* 0x000fe40003fc6270 */
[----:B------:R-:W-:-:S02]  /*47e0*/  SEL R17, R31, RZ, !P4 ;  /* 0x000000ff1f117207 */ /* 0x000fc40006000000 */
[----:B------:R-:W-:Y:S02]  /*47f0*/  ISETP.GE.AND P4, PT, R19, R124, PT ;  /* 0x0000007c1300720c */ /* 0x000fe40003f86270 */
[----:B------:R-:W-:Y:S02]  /*4800*/  ISETP.NE.U32.AND P1, PT, R18, RZ, PT ;  /* 0x000000ff1200720c */ /* 0x000fe40003f25070 */
[----:B------:R-:W-:Y:S02]  /*4810*/  SEL R18, R31, RZ, !P6 ;  /* 0x000000ff1f127207 */ /* 0x000fe40007000000 */
[----:B------:R-:W-:Y:S01]  /*4820*/  ISETP.NE.U32.AND P6, PT, R17, RZ, PT ;  /* 0x000000ff1100720c */ /* 0x000fe20003fc5070 */
[----:B------:R-:W-:Y:S01]  /*4830*/  LDGSTS.E [R16+0x6008], desc[UR22][R56.64], P2 ;  /* 0x0600800038107fae */ /* 0x000fe200091a1016 */
[----:B------:R-:W-:Y:S02]  /*4840*/  SEL R17, R31, RZ, !P4 ;  /* 0x000000ff1f117207 */ /* 0x000fe40006000000 */
[----:B------:R-:W-:-:S02]  /*4850*/  LOP3.LUT R29, R2, 0x56, RZ, 0xfc, !PT ;  /* 0x00000056021d7812 */ /* 0x000fc400078efcff */
[----:B------:R-:W-:Y:S01]  /*4860*/  ISETP.NE.U32.AND P4, PT, R17, RZ, PT ;  /* 0x000000ff1100720c */ /* 0x000fe20003f85070 */
[----:B------:R-:W-:Y:S01]  /*4870*/  VIADD R17, R32, UR7 ;  /* 0x0000000720117c36 */ /* 0x000fe20008000000 */
[----:B------:R-:W-:Y:S02]  /*4880*/  LOP3.LUT R19, R2, 0x74, RZ, 0xfc, !PT ;  /* 0x0000007402137812 */ /* 0x000fe400078efcff */
[----:B------:R-:W-:Y:S02]  /*4890*/  ISETP.NE.U32.AND P3, PT, R18, RZ, PT ;  /* 0x000000ff1200720c */ /* 0x000fe40003f65070 */
[-C--:B------:R-:W-:Y:S01]  /*48a0*/  ISETP.GE.AND P2, PT, R29, R124.reuse, PT ;  /* 0x0000007c1d00720c */ /* 0x080fe20003f46270 */
[----:B------:R-:W-:Y:S01]  /*48b0*/  LDGSTS.E [R17], desc[UR22][R152.64], P5 ;  /* 0x0000000098117fae */ /* 0x000fe2000a9a1016 */
[----:B------:R-:W-:Y:S02]  /*48c0*/  ISETP.GE.AND P5, PT, R19, R124, PT ;  /* 0x0000007c1300720c */ /* 0x000fe40003fa6270 */
[----:B------:R-:W-:Y:S01]  /*48d0*/  LOP3.LUT R30, R2, 0x76, RZ, 0xfc, !PT ;  /* 0x00000076021e7812 */ /* 0x000fe200078efcff */
[----:B------:R-:W-:Y:S01]  /*48e0*/  LDGSTS.E [R17+0x8], desc[UR22][R150.64], P1 ;  /* 0x0000800096117fae */ /* 0x000fe200089a1016 */
[----:B------:R-:W-:-:S02]  /*48f0*/  SEL R19, R31, RZ, !P2 ;  /* 0x000000ff1f137207 */ /* 0x000fc40005000000 */
[----:B------:R-:W-:Y:S01]  /*4900*/  LOP3.LUT R29, R2, 0x18, RZ, 0xfc, !PT ;  /* 0x00000018021d7812 */ /* 0x000fe200078efcff */
[----:B------:R-:W-:Y:S01]  /*4910*/  LDGSTS.E [R17+0x2000], desc[UR22][R118.64], P6 ;  /* 0x0200000076117fae */ /* 0x000fe2000b1a1016 */
[-C--:B------:R-:W-:Y:S02]  /*4920*/  ISETP.GE.AND P2, PT, R30, R124.reuse, PT ;  /* 0x0000007c1e00720c */ /* 0x080fe40003f46270 */
[----:B------:R-:W-:Y:S01]  /*4930*/  ISETP.NE.U32.AND P1, PT, R19, RZ, PT ;  /* 0x000000ff1300720c */ /* 0x000fe20003f25070 */
[----:B------:R-:W-:Y:S01]  /*4940*/  LDGSTS.E [R17+0x2008], desc[UR22][R116.64], P3 ;  /* 0x0200800074117fae */ /* 0x000fe200099a1016 */
[----:B------:R-:W-:Y:S02]  /*4950*/  SEL R18, R31, RZ, !P5 ;  /* 0x000000ff1f127207 */ /* 0x000fe40006800000 */
[----:B------:R-:W-:Y:S01]  /*4960*/  LOP3.LUT R32, R2, 0x1a, RZ, 0xfc, !PT ;  /* 0x0000001a02207812 */ /* 0x000fe200078efcff */
[----:B------:R-:W-:Y:S01]  /*4970*/  LDGSTS.E [R17+0x4000], desc[UR22][R86.64], P4 ;  /* 0x0400000056117fae */ /* 0x000fe2000a1a1016 */
[----:B------:R-:W-:-:S02]  /*4980*/  ISETP.GE.AND P5, PT, R29, R124, PT ;  /* 0x0000007c1d00720c */ /* 0x000fc40003fa6270 */
[C---:B------:R-:W-:Y:S02]  /*4990*/  SEL R19, R31.reuse, RZ, !P2 ;  /* 0x000000ff1f137207 */ /* 0x040fe40005000000 */
[----:B------:R-:W-:Y:S02]  /*49a0*/  LOP3.LUT R29, R2, 0x38, RZ, 0xfc, !PT ;  /* 0x00000038021d7812 */ /* 0x000fe400078efcff */
[----:B------:R-:W-:Y:S01]  /*49b0*/  ISETP.NE.U32.AND P2, PT, R18, RZ, PT ;  /* 0x000000ff1200720c */ /* 0x000fe20003f45070 */
[----:B------:R-:W-:Y:S01]  /*49c0*/  LDGSTS.E [R17+0x4008], desc[UR22][R84.64], P1 ;  /* 0x0400800054117fae */ /* 0x000fe200089a1016 */
[----:B------:R-:W-:Y:S02]  /*49d0*/  ISETP.GE.AND P3, PT, R32, R124, PT ;  /* 0x0000007c2000720c */ /* 0x000fe40003f66270 */
[----:B------:R-:W-:Y:S02]  /*49e0*/  SEL R18, R31, RZ, !P5 ;  /* 0x000000ff1f127207 */ /* 0x000fe40006800000 */
[----:B------:R-:W-:-:S02]  /*49f0*/  LOP3.LUT R30, R2, 0x3a, RZ, 0xfc, !PT ;  /* 0x0000003a021e7812 */ /* 0x000fc400078efcff */
[----:B------:R-:W-:Y:S02]  /*4a00*/  ISETP.NE.U32.AND P6, PT, R19, RZ, PT ;  /* 0x000000ff1300720c */ /* 0x000fe40003fc5070 */
[-C--:B------:R-:W-:Y:S02]  /*4a10*/  ISETP.GE.AND P4, PT, R29, R124.reuse, PT ;  /* 0x0000007c1d00720c */ /* 0x080fe40003f86270 */
[----:B------:R-:W-:Y:S01]  /*4a20*/  LOP3.LUT R29, R2, 0x58, RZ, 0xfc, !PT ;  /* 0x00000058021d7812 */ /* 0x000fe200078efcff */
[----:B------:R-:W-:Y:S01]  /*4a30*/  LDGSTS.E [R17+0x6000], desc[UR22][R54.64], P2 ;  /* 0x0600000036117fae */ /* 0x000fe200091a1016 */
[----:B------:R-:W-:Y:S02]  /*4a40*/  SEL R19, R31, RZ, !P3 ;  /* 0x000000ff1f137207 */ /* 0x000fe40005800000 */
[----:B------:R-:W-:Y:S02]  /*4a50*/  ISETP.NE.U32.AND P5, PT, R18, RZ, PT ;  /* 0x000000ff1200720c */ /* 0x000fe40003fa5070 */
[----:B------:R-:W-:-:S02]  /*4a60*/  ISETP.GE.AND P3, PT, R30, R124, PT ;  /* 0x0000007c1e00720c */ /* 0x000fc40003f66270 */
[----:B------:R-:W-:Y:S01]  /*4a70*/  SEL R18, R31, RZ, !P4 ;  /* 0x000000ff1f127207 */ /* 0x000fe20006000000 */
[----:B------:R-:W-:Y:S01]  /*4a80*/  LDGSTS.E [R17+0x6008], desc[UR22][R52.64], P6 ;  /* 0x0600800034117fae */ /* 0x000fe2000b1a1016 */
[----:B------:R-:W-:Y:S02]  /*4a90*/  ISETP.GE.AND P4, PT, R29, R124, PT ;  /* 0x0000007c1d00720c */ /* 0x000fe40003f86270 */
[----:B------:R-:W-:Y:S02]  /*4aa0*/  ISETP.NE.U32.AND P1, PT, R19, RZ, PT ;  /* 0x000000ff1300720c */ /* 0x000fe40003f25070 */
[C---:B------:R-:W-:Y:S02]  /*4ab0*/  SEL R19, R31.reuse, RZ, !P3 ;  /* 0x000000ff1f137207 */ /* 0x040fe40005800000 */
[----:B------:R-:W-:Y:S02]  /*4ac0*/  ISETP.NE.U32.AND P3, PT, R18, RZ, PT ;  /* 0x000000ff1200720c */ /* 0x000fe40003f65070 */
[----:B------:R-:W-:-:S02]  /*4ad0*/  SEL R18, R31, RZ, !P4 ;  /* 0x000000ff1f127207 */ /* 0x000fc40006000000 */
[----:B------:R-:W-:Y:S02]  /*4ae0*/  LOP3.LUT R30, R2, 0x5a, RZ, 0xfc, !PT ;  /* 0x0000005a021e7812 */ /* 0x000fe400078efcff */
[----:B------:R-:W-:Y:S01]  /*4af0*/  ISETP.NE.U32.AND P4, PT, R18, RZ, PT ;  /* 0x000000ff1200720c */ /* 0x000fe20003f85070 */
[----:B------:R-:W-:Y:S01]  /*4b00*/  VIADD R18, R33, UR7 ;  /* 0x0000000721127c36 */ /* 0x000fe20008000000 */
[----:B------:R-:W-:Y:S01]  /*4b10*/  ISETP.NE.U32.AND P2, PT, R19, RZ, PT ;  /* 0x000000ff1300720c */ /* 0x000fe20003f45070 */
[----:B------:R-:W-:Y:S01]  /*4b20*/  VIADD R33, R3, UR7 ;  /* 0x0000000703217c36 */ /* 0x000fe20008000000 */
[----:B------:R-:W-:Y:S02]  /*4b30*/  ISETP.GE.AND P6, PT, R30, R124, PT ;  /* 0x0000007c1e00720c */ /* 0x000fe40003fc6270 */
[----:B------:R-:W-:Y:S01]  /*4b40*/  LOP3.LUT R29, R2, 0x78, RZ, 0xfc, !PT ;  /* 0x00000078021d7812 */ /* 0x000fe200078efcff */
[----:B------:R-:W-:Y:S01]  /*4b50*/  LDGSTS.E [R18], desc[UR22][R148.64], P5 ;  /* 0x0000000094127fae */ /* 0x000fe2000a9a1016 */
[----:B------:R-:W-:-:S02]  /*4b60*/  SEL R30, R31, RZ, !P6 ;  /* 0x000000ff1f1e7207 */ /* 0x000fc40007000000 */
[C---:B------:R-:W-:Y:S01]  /*4b70*/  LOP3.LUT R32, R2.reuse, 0x7a, RZ, 0xfc, !PT ;  /* 0x0000007a02207812 */ /* 0x040fe200078efcff */
[----:B------:R-:W-:Y:S01]  /*4b80*/  LDGSTS.E [R18+0x8], desc[UR22][R146.64], P1 ;  /* 0x0000800092127fae */ /* 0x000fe200089a1016 */
[-C--:B------:R-:W-:Y:S02]  /*4b90*/  ISETP.GE.AND P5, PT, R29, R124.reuse, PT ;  /* 0x0000007c1d00720c */ /* 0x080fe40003fa6270 */
[----:B------:R-:W-:Y:S01]  /*4ba0*/  LOP3.LUT R29, R2, 0x1c, RZ, 0xfc, !PT ;  /* 0x0000001c021d7812 */ /* 0x000fe200078efcff */
[----:B------:R-:W-:Y:S01]  /*4bb0*/  LDGSTS.E [R18+0x2000], desc[UR22][R114.64], P3 ;  /* 0x0200000072127fae */ /* 0x000fe200099a1016 */
[----:B------:R-:W-:Y:S02]  /*4bc0*/  ISETP.NE.U32.AND P1, PT, R30, RZ, PT ;  /* 0x000000ff1e00720c */ /* 0x000fe40003f25070 */
[----:B------:R-:W-:Y:S01]  /*4bd0*/  ISETP.GE.AND P6, PT, R32, R124, PT ;  /* 0x0000007c2000720c */ /* 0x000fe20003fc6270 */
[----:B------:R-:W-:Y:S01]  /*4be0*/  LDGSTS.E [R18+0x2008], desc[UR22][R112.64], P2 ;  /* 0x0200800070127fae */ /* 0x000fe200091a1016 */
[----:B------:R-:W-:-:S02]  /*4bf0*/  SEL R19, R31, RZ, !P5 ;  /* 0x000000ff1f137207 */ /* 0x000fc40006800000 */
[-C--:B------:R-:W-:Y:S01]  /*4c00*/  ISETP.GE.AND P5, PT, R29, R124.reuse, PT ;  /* 0x0000007c1d00720c */ /* 0x080fe20003fa6270 */
[----:B------:R-:W-:Y:S01]  /*4c10*/  LDGSTS.E [R18+0x4000], desc[UR22][R82.64], P4 ;  /* 0x0400000052127fae */ /* 0x000fe2000a1a1016 */
[----:B------:R-:W-:Y:S02]  /*4c20*/  LOP3.LUT R29, R2, 0x3c, RZ, 0xfc, !PT ;  /* 0x0000003c021d7812 */ /* 0x000fe400078efcff */
[----:B------:R-:W-:Y:S02]  /*4c30*/  SEL R30, R31, RZ, !P6 ;  /* 0x000000ff1f1e7207 */ /* 0x000fe40007000000 */
[----:B------:R-:W-:Y:S01]  /*4c40*/  ISETP.NE.U32.AND P6, PT, R19, RZ, PT ;  /* 0x000000ff1300720c */ /* 0x000fe20003fc5070 */
[----:B------:R-:W-:Y:S01]  /*4c50*/  LDGSTS.E [R18+0x4008], desc[UR22][R80.64], P1 ;  /* 0x0400800050127fae */ /* 0x000fe200089a1016 */
[----:B------:R-:W-:Y:S02]  /*4c60*/  ISETP.GE.AND P2, PT, R176, R124, PT ;  /* 0x0000007cb000720c */ /* 0x000fe40003f46270 */
[----:B------:R-:W-:-:S02]  /*4c70*/  SEL R19, R31, RZ, !P5 ;  /* 0x000000ff1f137207 */ /* 0x000fc40006800000 */
[-C--:B------:R-:W-:Y:S02]  /*4c80*/  ISETP.GE.AND P4, PT, R29, R124.reuse, PT ;  /* 0x0000007c1d00720c */ /* 0x080fe40003f86270 */
[----:B------:R-:W-:Y:S02]  /*4c90*/  ISETP.NE.U32.AND P3, PT, R30, RZ, PT ;  /* 0x000000ff1e00720c */ /* 0x000fe40003f65070 */
[----:B------:R-:W-:Y:S02]  /*4ca0*/  LOP3.LUT R29, R2, 0x5c, RZ, 0xfc, !PT ;  /* 0x0000005c021d7812 */ /* 0x000fe400078efcff */
[----:B------:R-:W-:Y:S01]  /*4cb0*/  SEL R30, R31, RZ, !P2 ;  /* 0x000000ff1f1e7207 */ /* 0x000fe20005000000 */
[----:B------:R-:W-:Y:S01]  /*4cc0*/  LDGSTS.E [R18+0x6000], desc[UR22][R50.64], P6 ;  /* 0x0600000032127fae */ /* 0x000fe2000b1a1016 */
[----:B------:R-:W-:Y:S02]  /*4cd0*/  ISETP.NE.U32.AND P5, PT, R19, RZ, PT ;  /* 0x000000ff1300720c */ /* 0x000fe40003fa5070 */
[----:B------:R-:W-:-:S02]  /*4ce0*/  ISETP.GE.AND P2, PT, R175, R124, PT ;  /* 0x0000007caf00720c */ /* 0x000fc40003f46270 */
[----:B------:R-:W-:Y:S02]  /*4cf0*/  SEL R19, R31, RZ, !P4 ;  /* 0x000000ff1f137207 */ /* 0x000fe40006000000 */
[----:B------:R-:W-:Y:S01]  /*4d00*/  ISETP.GE.AND P4, PT, R29, R124, PT ;  /* 0x0000007c1d00720c */ /* 0x000fe20003f86270 */
[----:B------:R-:W-:Y:S01]  /*4d10*/  LDGSTS.E [R18+0x6008], desc[UR22][R48.64], P3 ;  /* 0x0600800030127fae */ /* 0x000fe200099a1016 */
[----:B------:R-:W-:Y:S02]  /*4d20*/  ISETP.NE.U32.AND P1, PT, R30, RZ, PT ;  /* 0x000000ff1e00720c */ /* 0x000fe40003f25070 */
[----:B------:R-:W-:Y:S02]  /*4d30*/  SEL R30, R31, RZ, !P2 ;  /* 0x000000ff1f1e7207 */ /* 0x000fe40005000000 */
[----:B------:R-:W-:Y:S02]  /*4d40*/  ISETP.NE.U32.AND P2, PT, R19, RZ, PT ;  /* 0x000000ff1300720c */ /* 0x000fe40003f45070 */
[----:B------:R-:W-:-:S02]  /*4d50*/  LOP3.LUT R32, R4, 0x70, RZ, 0x3c, !PT ;  /* 0x0000007004207812 */ /* 0x000fc400078e3cff */
[----:B------:R-:W-:Y:S02]  /*4d60*/  SEL R19, R31, RZ, !P4 ;  /* 0x000000ff1f137207 */ /* 0x000fe40006000000 */
[----:B------:R-:W-:Y:S02]  /*4d70*/  LOP3.LUT R29, R2, 0x7c, RZ, 0xfc, !PT ;  /* 0x0000007c021d7812 */ /* 0x000fe400078efcff */
[----:B------:R-:W-:Y:S01]  /*4d80*/  ISETP.NE.U32.AND P6, PT, R19, RZ, PT ;  /* 0x000000ff1300720c */ /* 0x000fe20003fc5070 */
[----:B------:R-:W-:Y:S01]  /*4d90*/  VIADD R19, R32, UR7 ;  /* 0x0000000720137c36 */ /* 0x000fe20008000000 */
[-C--:B------:R-:W-:Y:S02]  /*4da0*/  ISETP.GE.AND P3, PT, R174, R124.reuse, PT ;  /* 0x0000007cae00720c */ /* 0x080fe40003f66270 */
[----:B------:R-:W-:Y:S02]  /*4db0*/  ISETP.NE.U32.AND P4, PT, R30, RZ, PT ;  /* 0x000000ff1e00720c */ /* 0x000fe40003f85070 */
[----:B------:R-:W-:Y:S01]  /*4dc0*/  LDGSTS.E [R19], desc[UR22][R144.64], P5 ;  /* 0x0000000090137fae */ /* 0x000fe2000a9a1016 */
[----:B------:R-:W-:-:S02]  /*4dd0*/  ISETP.GE.AND P5, PT, R29, R124, PT ;  /* 0x0000007c1d00720c */ /* 0x000fc40003fa6270 */
[----:B------:R-:W-:Y:S01]  /*4de0*/  SEL R30, R31, RZ, !P3 ;  /* 0x000000ff1f1e7207 */ /* 0x000fe20005800000 */
[----:B------:R-:W-:Y:S01]  /*4df0*/  LDGSTS.E [R19+0x8], desc[UR22][R142.64], P1 ;  /* 0x000080008e137fae */ /* 0x000fe200089a1016 */
[----:B------:R-:W-:Y:S02]  /*4e00*/  LOP3.LUT R29, R172, 0x7f, RZ, 0xc0, !PT ;  /* 0x0000007fac1d7812 */ /* 0x000fe400078ec0ff */
[-C--:B------:R-:W-:Y:S01]  /*4e10*/  ISETP.GE.AND P3, PT, R173, R124.reuse, PT ;  /* 0x0000007cad00720c */ /* 0x080fe20003f66270 */
[----:B------:R-:W-:Y:S01]  /*4e20*/  LDGSTS.E [R19+0x2000], desc[UR22][R110.64], P2 ;  /* 0x020000006e137fae */ /* 0x000fe200091a1016 */
[----:B------:R-:W-:Y:S02]  /*4e30*/  SEL R32, R31, RZ, !P5 ;  /* 0x000000ff1f207207 */ /* 0x000fe40006800000 */
[----:B------:R-:W-:Y:S01]  /*4e40*/  ISETP.NE.U32.AND P1, PT, R30, RZ, PT ;  /* 0x000000ff1e00720c */ /* 0x000fe20003f25070 */
[----:B------:R-:W-:Y:S01]  /*4e50*/  LDGSTS.E [R19+0x2008], desc[UR22][R108.64], P4 ;  /* 0x020080006c137fae */ /* 0x000fe2000a1a1016 */
[----:B------:R-:W-:-:S02]  /*4e60*/  ISETP.GE.AND P5, PT, R29, R124, PT ;  /* 0x0000007c1d00720c */ /* 0x000fc40003fa6270 */
[C---:B------:R-:W-:Y:S01]  /*4e70*/  SEL R30, R31.reuse, RZ, !P3 ;  /* 0x000000ff1f1e7207 */ /* 0x040fe20005800000 */
[----:B------:R-:W-:Y:S01]  /*4e80*/  LDGSTS.E [R19+0x4000], desc[UR22][R78.64], P6 ;  /* 0x040000004e137fae */ /* 0x000fe2000b1a1016 */
[----:B------:R-:W-:Y:S02]  /*4e90*/  ISETP.NE.U32.AND P3, PT, R32, RZ, PT ;  /* 0x000000ff2000720c */ /* 0x000fe40003f65070 */
[----:B------:R-:W-:Y:S02]  /*4ea0*/  SEL R31, R31, RZ, !P5 ;  /* 0x000000ff1f1f7207 */ /* 0x000fe40006800000 */
[----:B------:R-:W-:Y:S02]  /*4eb0*/  ISETP.NE.U32.AND P5, PT, R30, RZ, PT ;  /* 0x000000ff1e00720c */ /* 0x000fe40003fa5070 */
[----:B------:R-:W-:Y:S01]  /*4ec0*/  ISETP.NE.U32.AND P2, PT, R31, RZ, PT ;  /* 0x000000ff1f00720c */ /* 0x000fe20003f45070 */
[----:B------:R-:W-:Y:S01]  /*4ed0*/  LDGSTS.E [R19+0x4008], desc[UR22][R76.64], P1 ;  /* 0x040080004c137fae */ /* 0x000fe200089a1016 */
[-C--:B------:R-:W-:Y:S01]  /*4ee0*/  LEA R184, P4, R243, R220.reuse, 0x2 ;  /* 0x000000dcf3b87211 */ /* 0x080fe200078810ff */
[----:B------:R-:W-:Y:S01]  /*4ef0*/  IMAD R31, R24, UR6, RZ ;  /* 0x00000006181f7c24 */ /* 0x000fe2000f8e02ff */
[----:B------:R-:W-:-:S02]  /*4f00*/  LEA R22, P1, R36, R220, 0x2 ;  /* 0x000000dc24167211 */ /* 0x000fc400078210ff */
[----:B------:R-:W-:Y:S01]  /*4f10*/  LEA.HI.X.SX32 R185, R243, R28, 0x2, P4 ;  /* 0x0000001cf3b97211 */ /* 0x000fe200020f16ff */
[----:B------:R-:W-:Y:S01]  /*4f20*/  LDGSTS.E [R19+0x6000], desc[UR22][R46.64], P3 ;  /* 0x060000002e137fae */ /* 0x000fe200099a1016 */
[----:B------:R-:W-:Y:S02]  /*4f30*/  LEA R200, P3, R35, R220, 0x2 ;  /* 0x000000dc23c87211 */ /* 0x000fe400078610ff */
[----:B------:R-:W-:Y:S01]  /*4f40*/  LEA.HI.X.SX32 R23, R36, R28, 0x2, P1 ;  /* 0x0000001c24177211 */ /* 0x000fe200008f16ff */
[----:B------:R-:W-:Y:S01]  /*4f50*/  LDGSTS.E [R19+0x6008], desc[UR22][R44.64], P5 ;  /* 0x060080002c137fae */ /* 0x000fe2000a9a1016 */
[----:B------:R-:W-:Y:S02]  /*4f60*/  LEA R40, P5, R237, R220, 0x2 ;  /* 0x000000dced287211 */ /* 0x000fe400078a10ff */
[-C--:B------:R-:W-:Y:S01]  /*4f70*/  LEA.HI.X.SX32 R201, R35, R28.reuse, 0x2, P3 ;  /* 0x0000001c23c97211 */ /* 0x080fe200018f16ff */
[----:B------:R-:W0:Y:S01]  /*4f80*/  LDGDEPBAR ;  /* 0x00000000000079af */ /* 0x000e220000000000 */
[----:B------:R-:W-:Y:S01]  /*4f90*/  LEA.HI.X.SX32 R41, R237, R28, 0x2, P5 ;  /* 0x0000001ced297211 */ /* 0x000fe200028f16ff */
[----:B------:R-:W-:Y:S01]  /*4fa0*/  IMAD.WIDE R206, R206, 0x4, R22 ;  /* 0x00000004cece7825 */ /* 0x000fe200078e0216 */
[-C--:B------:R-:W-:Y:S01]  /*4fb0*/  LEA R198, P3, R248, R220.reuse, 0x2 ;  /* 0x000000dcf8c67211 */ /* 0x080fe200078610ff */
[----:B------:R3:W-:Y:S01]  /*4fc0*/  LDGSTS.E [R33+0x18000], desc[UR22][R20.64], P2 ;  /* 0x1800000014217fae */ /* 0x0007e200091a1016 */
[----:B------:R-:W-:-:S02]  /*4fd0*/  LEA R182, P4, R242, R220, 0x2 ;  /* 0x000000dcf2b67211 */ /* 0x000fc400078810ff */
[----:B------:R-:W-:Y:S01]  /*4fe0*/  LEA R38, P5, R236, R220, 0x2 ;  /* 0x000000dcec267211 */ /* 0x000fe200078a10ff */
[----:B------:R4:W-:Y:S01]  /*4ff0*/  LDGSTS.E [R33+0x18400], desc[UR22][R200.64], P2 ;  /* 0x18400000c8217fae */ /* 0x0009e200091a1016 */
[-C--:B------:R-:W-:Y:S02]  /*5000*/  LEA.HI.X.SX32 R199, R248, R28.reuse, 0x2, P3 ;  /* 0x0000001cf8c77211 */ /* 0x080fe400018f16ff */
[-C--:B------:R-:W-:Y:S01]  /*5010*/  LEA.HI.X.SX32 R183, R242, R28.reuse, 0x2, P4 ;  /* 0x0000001cf2b77211 */ /* 0x080fe200020f16ff */
[----:B------:R1:W-:Y:S01]  /*5020*/  LDGSTS.E [R33+0x18800], desc[UR22][R184.64], P2 ;  /* 0x18800000b8217fae */ /* 0x0003e200091a1016 */
[----:B------:R-:W-:Y:S02]  /*5030*/  LEA.HI.X.SX32 R39, R236, R28, 0x2, P5 ;  /* 0x0000001cec277211 */ /* 0x000fe400028f16ff */
[----:B------:R-:W-:Y:S01]  /*5040*/  LEA R196, P3, R247, R220, 0x2 ;  /* 0x000000dcf7c47211 */ /* 0x000fe200078610ff */
[----:B---3--:R-:W-:Y:S01]  /*5050*/  VIADD R20, R34, UR7 ;  /* 0x0000000722147c36 */ /* 0x008fe20008000000 */
[----:B------:R-:W-:Y:S01]  /*5060*/  LDGSTS.E [R33+0x18c00], desc[UR22][R40.64], P2 ;  /* 0x18c0000028217fae */ /* 0x000fe200091a1016 */
[----:B------:R-:W-:-:S02]  /*5070*/  LOP3.LUT R21, R3, 0x20, RZ, 0x3c, !PT ;  /* 0x0000002003157812 */ /* 0x000fc400078e3cff */
[-C--:B------:R-:W-:Y:S01]  /*5080*/  LEA R180, P4, R241, R220.reuse, 0x2 ;  /* 0x000000dcf1b47211 */ /* 0x080fe200078810ff */
[----:B------:R3:W-:Y:S01]  /*5090*/  LDGSTS.E [R20+0x18080], desc[UR22][R22.64], P2 ;  /* 0x1808000016147fae */ /* 0x0007e200091a1016 */
[----:B------:R-:W-:Y:S01]  /*50a0*/  LOP3.LUT R30, R3, 0x30, RZ, 0x3c, !PT ;  /* 0x00000030031e7812 */ /* 0x000fe200078e3cff */
[----:B------:R-:W-:Y:S01]  /*50b0*/  VIADD R21, R21, UR7 ;  /* 0x0000000715157c36 */ /* 0x000fe20008000000 */
[----:B--2---:R-:W-:Y:S01]  /*50c0*/  LEA R36, P5, R235, R220, 0x2 ;  /* 0x000000dceb247211 */ /* 0x004fe200078a10ff */
[----:B------:R-:W-:Y:S01]  /*50d0*/  LDGSTS.E [R20+0x18480], desc[UR22][R198.64], P2 ;  /* 0x18480000c6147fae */ /* 0x000fe200091a1016 */
[-C--:B------:R-:W-:Y:S01]  /*50e0*/  LEA.HI.X.SX32 R197, R247, R28.reuse, 0x2, P3 ;  /* 0x0000001cf7c57211 */ /* 0x080fe200018f16ff */
[----:B----4-:R-:W-:Y:S01]  /*50f0*/  IMAD.WIDE R200, R43, 0x4, R200 ;  /* 0x000000042bc87825 */ /* 0x010fe200078e02c8 */
[-C--:B------:R-:W-:Y:S01]  /*5100*/  LEA.HI.X.SX32 R181, R241, R28.reuse, 0x2, P4 ;  /* 0x0000001cf1b57211 */ /* 0x080fe200020f16ff */
[----:B------:R-:W-:Y:S01]  /*5110*/  LDGSTS.E [R20+0x18880], desc[UR22][R182.64], P2 ;  /* 0x18880000b6147fae */ /* 0x000fe200091a1016 */
[----:B------:R-:W-:Y:S01]  /*5120*/  LEA.HI.X.SX32 R37, R235, R28, 0x2, P5 ;  /* 0x0000001ceb257211 */ /* 0x000fe200028f16ff */
[----:B-1----:R-:W-:Y:S01]  /*5130*/  IMAD.WIDE R184, R43, 0x4, R184 ;  /* 0x000000042bb87825 */ /* 0x002fe200078e02b8 */
[-C--:B------:R-:W-:Y:S01]  /*5140*/  LEA R194, P3, R246, R220.reuse, 0x2 ;  /* 0x000000dcf6c27211 */ /* 0x080fe200078610ff */
[----:B------:R1:W-:Y:S01]  /*5150*/  LDGSTS.E [R20+0x18c80], desc[UR22][R38.64], P2 ;  /* 0x18c8000026147fae */ /* 0x0003e200091a1016 */
[-C--:B---3--:R-:W-:Y:S01]  /*5160*/  LEA R22, P1, R25, R220.reuse, 0x2 ;  /* 0x000000dc19167211 */ /* 0x088fe200078210ff */
[----:B------:R-:W-:Y:S01]  /*5170*/  IMAD.WIDE R40, R221, 0x4, R40 ;  /* 0x00000004dd287825 */ /* 0x000fe200078e0228 */
[----:B------:R-:W-:Y:S01]  /*5180*/  LEA R178, P4, R240, R220, 0x2 ;  /* 0x000000dcf0b27211 */ /* 0x000fe200078810ff */
[----:B------:R-:W-:Y:S01]  /*5190*/  STL [R1+0x10], R31 ;  /* 0x0000101f01007387 */ /* 0x000fe20000100800 */
[----:B------:R-:W-:-:S02]  /*51a0*/  LEA.HI.X.SX32 R23, R25, R28, 0x2, P1 ;  /* 0x0000001c19177211 */ /* 0x000fc400008f16ff */
[-C--:B------:R-:W-:Y:S01]  /*51b0*/  LEA R24, P1, R31, R220.reuse, 0x2 ;  /* 0x000000dc1f187211 */ /* 0x080fe200078210ff */
[----:B------:R2:W-:Y:S01]  /*51c0*/  STL [R1+0x8], R26 ;  /* 0x0000081a01007387 */ /* 0x0005e20000100800 */
[----:B------:R-:W-:Y:S01]  /*51d0*/  LEA R34, P5, R231, R220, 0x2 ;  /* 0x000000dce7227211 */ /* 0x000fe200078a10ff */
[----:B------:R-:W-:Y:S01]  /*51e0*/  IMAD.WIDE R208, R208, 0x4, R22 ;  /* 0x00000004d0d07825 */ /* 0x000fe200078e0216 */
[-C--:B------:R-:W-:Y:S01]  /*51f0*/  LEA.HI.X.SX32 R25, R31, R28.reuse, 0x2, P1 ;  /* 0x0000001c1f197211 */ /* 0x080fe200008f16ff */
[----:B------:R3:W-:Y:S01]  /*5200*/  LDGSTS.E [R21+0x18100], desc[UR22][R22.64], P2 ;  /* 0x1810000016157fae */ /* 0x0007e200091a1016 */
[-C--:B------:R-:W-:Y:S01]  /*5210*/  LEA.HI.X.SX32 R195, R246, R28.reuse, 0x2, P3 ;  /* 0x0000001cf6c37211 */ /* 0x080fe200018f16ff */
[----:B-1----:R-:W-:Y:S01]  /*5220*/  IMAD.WIDE R38, R221, 0x4, R38 ;  /* 0x00000004dd267825 */ /* 0x002fe200078e0226 */
[-C--:B------:R-:W-:Y:S01]  /*5230*/  LEA.HI.X.SX32 R179, R240, R28.reuse, 0x2, P4 ;  /* 0x0000001cf0b37211 */ /* 0x080fe200020f16ff */
[----:B------:R1:W-:Y:S01]  /*5240*/  LDGSTS.E [R21+0x18500], desc[UR22][R196.64], P2 ;  /* 0x18500000c4157fae */ /* 0x0003e200091a1016 */
[----:B------:R-:W-:Y:S01]  /*5250*/  LEA.HI.X.SX32 R35, R231, R28, 0x2, P5 ;  /* 0x0000001ce7237211 */ /* 0x000fe200028f16ff */
[----:B------:R-:W-:Y:S01]  /*5260*/  IMAD.WIDE R210, R210, 0x4, R24 ;  /* 0x00000004d2d27825 */ /* 0x000fe200078e0218 */
[-C--:B------:R-:W-:Y:S01]  /*5270*/  LEA R192, P4, R245, R220.reuse, 0x2 ;  /* 0x000000dcf5c07211 */ /* 0x080fe200078810ff */
[----:B------:R4:W-:Y:S01]  /*5280*/  LDGSTS.E [R21+0x18900], desc[UR22][R180.64], P2 ;  /* 0x18900000b4157fae */ /* 0x0009e200091a1016 */
[----:B------:R-:W-:-:S02]  /*5290*/  LEA R176, P5, R239, R220, 0x2 ;  /* 0x000000dcefb07211 */ /* 0x000fc400078a10ff */
[-C--:B------:R-:W-:Y:S01]  /*52a0*/  LEA R32, P6, R230, R220.reuse, 0x2 ;  /* 0x000000dce6207211 */ /* 0x080fe200078c10ff */
[----:B---3--:R-:W-:Y:S01]  /*52b0*/  VIADD R22, R30, UR7 ;  /* 0x000000071e167c36 */ /* 0x008fe20008000000 */
[----:B------:R-:W-:Y:S01]  /*52c0*/  LDGSTS.E [R21+0x18d00], desc[UR22][R36.64], P2 ;  /* 0x18d0000024157fae */ /* 0x000fe200091a1016 */
[C---:B------:R-:W-:Y:S02]  /*52d0*/  LOP3.LUT R23, R3.reuse, 0x40, RZ, 0x3c, !PT ;  /* 0x0000004003177812 */ /* 0x040fe400078e3cff */
[----:B------:R-:W-:Y:S01]  /*52e0*/  LOP3.LUT R30, R3, 0x50, RZ, 0x3c, !PT ;  /* 0x00000050031e7812 */ /* 0x000fe200078e3cff */
[----:B------:R3:W-:Y:S01]  /*52f0*/  LDGSTS.E [R22+0x18180], desc[UR22][R24.64], P2 ;  /* 0x1818000018167fae */ /* 0x0007e200091a1016 */
[----:B------:R-:W-:Y:S01]  /*5300*/  LEA R216, P3, R249, R220, 0x2 ;  /* 0x000000dcf9d87211 */ /* 0x000fe200078610ff */
[----:B------:R-:W-:Y:S01]  /*5310*/  VIADD R23, R23, UR7 ;  /* 0x0000000717177c36 */ /* 0x000fe20008000000 */
[-C--:B------:R-:W-:Y:S01]  /*5320*/  LEA.HI.X.SX32 R193, R245, R28.reuse, 0x2, P4 ;  /* 0x0000001cf5c17211 */ /* 0x080fe200020f16ff */
[----:B------:R-:W-:Y:S01]  /*5330*/  LDGSTS.E [R22+0x18580], desc[UR22][R194.64], P2 ;  /* 0x18580000c2167fae */ /* 0x000fe200091a1016 */
[-C--:B------:R-:W-:Y:S01]  /*5340*/  LEA.HI.X.SX32 R177, R239, R28.reuse, 0x2, P5 ;  /* 0x0000001cefb17211 */ /* 0x080fe200028f16ff */
[----:B-1----:R-:W-:Y:S01]  /*5350*/  IMAD.WIDE R196, R43, 0x4, R196 ;  /* 0x000000042bc47825 */ /* 0x002fe200078e02c4 */
[-C--:B------:R-:W-:Y:S01]  /*5360*/  LEA.HI.X.SX32 R33, R230, R28.reuse, 0x2, P6 ;  /* 0x0000001ce6217211 */ /* 0x080fe200030f16ff */
[----:B------:R-:W-:Y:S01]  /*5370*/  LDGSTS.E [R22+0x18980], desc[UR22][R178.64], P2 ;  /* 0x18980000b2167fae */ /* 0x000fe200091a1016 */
[----:B------:R-:W-:Y:S01]  /*5380*/  LEA.HI.X.SX32 R217, R249, R28, 0x2, P3 ;  /* 0x0000001cf9d97211 */ /* 0x000fe200018f16ff */
[----:B----4-:R-:W-:Y:S01]  /*5390*/  IMAD.WIDE R180, R43, 0x4, R180 ;  /* 0x000000042bb47825 */ /* 0x010fe200078e02b4 */
[-C--:B------:R-:W-:Y:S01]  /*53a0*/  LEA R174, P3, R238, R220.reuse, 0x2 ;  /* 0x000000dceeae7211 */ /* 0x080fe200078610ff */
[----:B------:R1:W-:Y:S01]  /*53b0*/  LDGSTS.E [R22+0x18d80], desc[UR22][R34.64], P2 ;  /* 0x18d8000022167fae */ /* 0x0003e200091a1016 */
[----:B---3--:R-:W-:Y:S01]  /*53c0*/  LEA R24, P1, R26, R220, 0x2 ;  /* 0x000000dc1a187211 */ /* 0x008fe200078210ff */
[----:B------:R-:W-:Y:S01]  /*53d0*/  IMAD.WIDE R36, R221, 0x4, R36 ;  /* 0x00000004dd247825 */ /* 0x000fe200078e0224 */
[----:B------:R-:W-:-:S02]  /*53e0*/  LEA.HI.X.SX32 R175, R238, R28, 0x2, P3 ;  /* 0x0000001ceeaf7211 */ /* 0x000fc400018f16ff */
[----:B------:R-:W-:Y:S02]  /*53f0*/  LEA.HI.X.SX32 R25, R26, R28, 0x2, P1 ;  /* 0x0000001c1a197211 */ /* 0x000fe400008f16ff */
[----:B------:R-:W-:Y:S02]  /*5400*/  LEA R214, P1, R250, R220, 0x2 ;  /* 0x000000dcfad67211 */ /* 0x000fe400078210ff */
[----:B--2---:R-:W-:Y:S01]  /*5410*/  LOP3.LUT R26, R3, 0x60, RZ, 0x3c, !PT ;  /* 0x00000060031a7812 */ /* 0x004fe200078e3cff */
[----:B------:R-:W-:Y:S01]  /*5420*/  IMAD.WIDE R212, R212, 0x4, R24 ;  /* 0x00000004d4d47825 */ /* 0x000fe200078e0218 */
[----:B------:R-:W-:Y:S01]  /*5430*/  LEA.HI.X.SX32 R215, R250, R28, 0x2, P1 ;  /* 0x0000001cfad77211 */ /* 0x000fe200008f16ff */
[----:B------:R2:W-:Y:S01]  /*5440*/  LDGSTS.E [R23+0x18200], desc[UR22][R24.64], P2 ;  /* 0x1820000018177fae */ /* 0x0005e200091a1016 */
[CC--:B------:R-:W-:Y:S01]  /*5450*/  LEA R190, P1, R244.reuse, R220.reuse, 0x2 ;  /* 0x000000dcf4be7211 */ /* 0x0c0fe200078210ff */
[----:B-1----:R-:W-:Y:S01]  /*5460*/  IMAD.WIDE R34, R221, 0x4, R34 ;  /* 0x00000004dd227825 */ /* 0x002fe200078e0222 */
[----:B------:R-:W-:Y:S01]  /*5470*/  LEA R188, P3, R233, R220, 0x2 ;  /* 0x000000dce9bc7211 */ /* 0x000fe200078610ff */
[----:B------:R1:W-:Y:S01]  /*5480*/  LDGSTS.E [R23+0x18600], desc[UR22][R192.64], P2 ;  /* 0x18600000c0177fae */ /* 0x0003e200091a1016 */
[----:B------:R-:W-:-:S02]  /*5490*/  LEA.HI.X.SX32 R191, R244, R28, 0x2, P1 ;  /* 0x0000001cf4bf7211 */ /* 0x000fc400008f16ff */
[-C--:B------:R-:W-:Y:S01]  /*54a0*/  LEA R172, P4, R232, R220.reuse, 0x2 ;  /* 0x000000dce8ac7211 */ /* 0x080fe200078810ff */
[----:B------:R3:W-:Y:S01]  /*54b0*/  LDGSTS.E [R23+0x18a00], desc[UR22][R176.64], P2 ;  /* 0x18a00000b0177fae */ /* 0x0007e200091a1016 */
[----:B------:R-:W-:Y:S02]  /*54c0*/  LEA R222, P5, R227, R220, 0x2 ;  /* 0x000000dce3de7211 */ /* 0x000fe400078a10ff */
[----:B------:R-:W-:Y:S01]  /*54d0*/  LEA.HI.X.SX32 R189, R233, R28, 0x2, P3 ;  /* 0x0000001ce9bd7211 */ /* 0x000fe200018f16ff */
[----:B--2---:R-:W-:Y:S01]  /*54e0*/  VIADD R24, R30, UR7 ;  /* 0x000000071e187c36 */ /* 0x004fe20008000000 */
[----:B------:R-:W-:Y:S01]  /*54f0*/  LEA R30, P1, R228, R220, 0x2 ;  /* 0x000000dce41e7211 */ /* 0x000fe200078210ff */
[----:B------:R-:W-:Y:S01]  /*5500*/  IMAD.U32 R25, RZ, RZ, UR4 ;  /* 0x00000004ff197e24 */ /* 0x000fe2000f8e00ff */
[----:B------:R2:W-:Y:S01]  /*5510*/  LDGSTS.E [R23+0x18e00], desc[UR22][R32.64], P2 ;  /* 0x18e0000020177fae */ /* 0x0005e200091a1016 */
[-C--:B------:R-:W-:Y:S01]  /*5520*/  LEA.HI.X.SX32 R173, R232, R28.reuse, 0x2, P4 ;  /* 0x0000001ce8ad7211 */ /* 0x080fe200020f16ff */
[C---:B-1----:R-:W-:Y:S01]  /*5530*/  IMAD.WIDE R192, R43.reuse, 0x4, R192 ;  /* 0x000000042bc07825 */ /* 0x042fe200078e02c0 */
[----:B------:R-:W-:Y:S01]  /*5540*/  LEA.HI.X.SX32 R31, R228, R28, 0x2, P1 ;  /* 0x0000001ce41f7211 */ /* 0x000fe200008f16ff */
[----:B------:R1:W-:Y:S01]  /*5550*/  LDGSTS.E [R24+0x18280], desc[UR22][R214.64], P2 ;  /* 0x18280000d6187fae */ /* 0x0003e200091a1016 */
[C---:B------:R-:W-:Y:S01]  /*5560*/  LEA R202, P1, R234.reuse, R220, 0x2 ;  /* 0x000000dceaca7211 */ /* 0x040fe200078210ff */
[----:B---3--:R-:W-:Y:S01]  /*5570*/  IMAD.WIDE R176, R43, 0x4, R176 ;  /* 0x000000042bb07825 */ /* 0x008fe200078e02b0 */
[-C--:B------:R-:W-:Y:S01]  /*5580*/  LEA.HI.X.SX32 R223, R227, R28.reuse, 0x2, P5 ;  /* 0x0000001ce3df7211 */ /* 0x080fe200028f16ff */
[----:B------:R-:W-:Y:S01]  /*5590*/  LDGSTS.E [R24+0x18680], desc[UR22][R190.64], P2 ;  /* 0x18680000be187fae */ /* 0x000fe200091a1016 */
[----:B------:R-:W-:-:S02]  /*55a0*/  LEA.HI.X.SX32 R203, R234, R28, 0x2, P1 ;  /* 0x0000001ceacb7211 */ /* 0x000fc400008f16ff */
[C---:B------:R-:W-:Y:S01]  /*55b0*/  LEA R186, P1, R226.reuse, R220, 0x2 ;  /* 0x000000dce2ba7211 */ /* 0x040fe200078210ff */
[----:B------:R-:W-:Y:S01]  /*55c0*/  LDGSTS.E [R24+0x18a80], desc[UR22][R174.64], P2 ;  /* 0x18a80000ae187fae */ /* 0x000fe200091a1016 */
[----:B--2---:R-:W-:Y:S02]  /*55d0*/  IMAD.WIDE R32, R221, 0x4, R32 ;  /* 0x00000004dd207825 */ /* 0x004fe400078e0220 */
[----:B------:R-:W-:Y:S01]  /*55e0*/  LEA.HI.X.SX32 R187, R226, R28, 0x2, P1 ;  /* 0x0000001ce2bb7211 */ /* 0x000fe200008f16ff */
[----:B------:R2:W-:Y:S01]  /*55f0*/  LDGSTS.E [R24+0x18e80], desc[UR22][R30.64], P2 ;  /* 0x18e800001e187fae */ /* 0x0005e200091a1016 */
[----:B-1----:R-:W-:-:S04]  /*5600*/  IMAD.WIDE R214, R25, 0x4, R214 ;  /* 0x0000000419d67825 */ /* 0x002fc800078e02d6 */
[----:B------:R-:W-:Y:S02]  /*5610*/  VIADD R25, R26, UR7 ;  /* 0x000000071a197c36 */ /* 0x000fe40008000000 */
[----:B------:R-:W-:-:S03]  /*5620*/  IMAD.U32 R26, RZ, RZ, UR4 ;  /* 0x00000004ff1a7e24 */ /* 0x000fc6000f8e00ff */
[----:B------:R1:W-:Y:S01]  /*5630*/  LDGSTS.E [R25+0x18300], desc[UR22][R216.64], P2 ;  /* 0x18300000d8197fae */ /* 0x0003e200091a1016 */
[----:B--2---:R-:W-:-:S03]  /*5640*/  IMAD.WIDE R30, R221, 0x4, R30 ;  /* 0x00000004dd1e7825 */ /* 0x004fc600078e021e */
[----:B------:R2:W-:Y:S04]  /*5650*/  LDGSTS.E [R25+0x18700], desc[UR22][R188.64], P2 ;  /* 0x18700000bc197fae */ /* 0x0005e800091a1016 */
[----:B------:R-:W-:Y:S01]  /*5660*/  LDGSTS.E [R25+0x18b00], desc[UR22][R172.64], P2 ;  /* 0x18b00000ac197fae */ /* 0x000fe200091a1016 */
[----:B-1----:R-:W-:-:S03]  /*5670*/  IMAD.WIDE R216, R26, 0x4, R216 ;  /* 0x000000041ad87825 */ /* 0x002fc600078e02d8 */
[----:B------:R-:W-:Y:S01]  /*5680*/  LDGSTS.E [R25+0x18f00], desc[UR22][R222.64], P2 ;  /* 0x18f00000de197fae */ /* 0x000fe200091a1016 */
[----:B------:R-:W-:Y:S02]  /*5690*/  VIADD R26, R42, UR7 ;  /* 0x000000072a1a7c36 */ /* 0x000fe40008000000 */
[----:B------:R-:W-:Y:S02]  /*56a0*/  IMAD.U32 R42, RZ, RZ, UR4 ;  /* 0x00000004ff2a7e24 */ /* 0x000fe4000f8e00ff */
[----:B--2---:R-:W-:Y:S01]  /*56b0*/  IMAD.WIDE R188, R43, 0x4, R188 ;  /* 0x000000042bbc7825 */ /* 0x004fe200078e02bc */
[----:B------:R1:W-:Y:S03]  /*56c0*/  LDGSTS.E [R26+0x18380], desc[UR22][R202.64], P2 ;  /* 0x18380000ca1a7fae */ /* 0x0003e600091a1016 */
[C---:B------:R-:W-:Y:S01]  /*56d0*/  IMAD.WIDE R198, R42.reuse, 0x4, R198 ;  /* 0x000000042ac67825 */ /* 0x040fe200078e02c6 */
[----:B------:R2:W-:Y:S03]  /*56e0*/  LDGSTS.E [R26+0x18780], desc[UR22][R186.64], P2 ;  /* 0x18780000ba1a7fae */ /* 0x0005e600091a1016 */
[----:B------:R-:W-:-:S04]  /*56f0*/  IMAD.WIDE R194, R42, 0x4, R194 ;  /* 0x000000042ac27825 */ /* 0x000fc800078e02c2 */
[----:B------:R-:W-:-:S04]  /*5700*/  IMAD.WIDE R190, R42, 0x4, R190 ;  /* 0x000000042abe7825 */ /* 0x000fc800078e02be */
[----:B-1----:R-:W-:-:S04]  /*5710*/  IMAD.WIDE R202, R42, 0x4, R202 ;  /* 0x000000042aca7825 */ /* 0x002fc800078e02ca */
[----:B--2---:R-:W-:-:S04]  /*5720*/  IMAD.WIDE R186, R42, 0x4, R186 ;  /* 0x000000042aba7825 */ /* 0x004fc800078e02ba */
[----:B------:R-:W-:-:S04]  /*5730*/  IMAD.WIDE R182, R42, 0x4, R182 ;  /* 0x000000042ab67825 */ /* 0x000fc800078e02b6 */
[----:B------:R-:W-:-:S04]  /*5740*/  IMAD.WIDE R178, R42, 0x4, R178 ;  /* 0x000000042ab27825 */ /* 0x000fc800078e02b2 */
[----:B------:R-:W-:-:S04]  /*5750*/  IMAD.WIDE R174, R42, 0x4, R174 ;  /* 0x000000042aae7825 */ /* 0x000fc800078e02ae */
[----:B------:R-:W-:Y:S02]  /*5760*/  IMAD.U32 R42, RZ, RZ, UR5 ;  /* 0x00000005ff2a7e24 */ /* 0x000fe4000f8e00ff */
[----:B------:R-:W-:-:S04]  /*5770*/  IMAD.WIDE R172, R43, 0x4, R172 ;  /* 0x000000042bac7825 */ /* 0x000fc800078e02ac */
[----:B------:R-:W-:Y:S02]  /*5780*/  IMAD.U32 R43, RZ, RZ, UR5 ;  /* 0x00000005ff2b7e24 */ /* 0x000fe4000f8e00ff */
[----:B------:R-:W-:-:S04]  /*5790*/  IMAD.WIDE R218, R42, 0x4, R218 ;  /* 0x000000042ada7825 */ /* 0x000fc800078e02da */
        /* <DEDUP_REMOVED lines=30> */
[----:B------:R-:W-:Y:S01]  /*5980*/  IMAD.WIDE R46, R42, 0x4, R46 ;  /* 0x000000042a2e7825 */ /* 0x000fe200078e022e */
[----:B------:R-:W-:-:S03]  /*5990*/  LEA R42, P1, R224, R220, 0x2 ;  /* 0x000000dce02a7211 */ /* 0x000fc600078210ff */
        /* <DEDUP_REMOVED lines=32> */
[----:B------:R-:W-:Y:S02]  /*5ba0*/  LEA.HI.X.SX32 R43, R224, R28, 0x2, P1 ;  /* 0x0000001ce02b7211 */ /* 0x000fe400008f16ff */
[----:B------:R-:W-:Y:S01]  /*5bb0*/  LEA R220, P1, R229, R220, 0x2 ;  /* 0x000000dce5dc7211 */ /* 0x000fe200078210ff */
[C---:B------:R-:W-:Y:S02]  /*5bc0*/  IMAD.WIDE R222, R221.reuse, 0x4, R222 ;  /* 0x00000004ddde7825 */ /* 0x040fe400078e02de */
[----:B------:R1:W-:Y:S02]  /*5bd0*/  LDGSTS.E [R26+0x18b80], desc[UR22][R42.64], P2 ;  /* 0x18b800002a1a7fae */ /* 0x0003e400091a1016 */
[----:B-1----:R-:W-:Y:S01]  /*5be0*/  IMAD.WIDE R42, R221, 0x4, R42 ;  /* 0x00000004dd2a7825 */ /* 0x002fe200078e022a */
[----:B------:R-:W-:-:S05]  /*5bf0*/  LEA.HI.X.SX32 R221, R229, R28, 0x2, P1 ;  /* 0x0000001ce5dd7211 */ /* 0x000fca00008f16ff */
[----:B------:R1:W-:Y:S01]  /*5c00*/  LDGSTS.E [R26+0x18f80], desc[UR22][R220.64], P2 ;  /* 0x18f80000dc1a7fae */ /* 0x0003e200091a1016 */
[----:B------:R-:W-:-:S03]  /*5c10*/  ISETP.GT.AND P2, PT, R252, 0xff, PT ;  /* 0x000000fffc00780c */ /* 0x000fc60003f44270 */
[----:B------:R-:W0:Y:S01]  /*5c20*/  LDGDEPBAR ;  /* 0x00000000000079af */ /* 0x000e220000000000 */
[----:B-1----:R-:W-:-:S04]  /*5c30*/  IMAD.WIDE R220, R251, 0x4, R220 ;  /* 0x00000004fbdc7825 */ /* 0x002fc800078e02dc */
[----:B------:R-:W-:Y:S01]  /*5c40*/  VIADD R251, R124, 0xffffff80 ;  /* 0xffffff807cfb7836 */ /* 0x000fe20000000000 */
[----:B------:R-:W-:Y:S04]  /*5c50*/  BAR.SYNC.DEFER_BLOCKING 0x0 ;  /* 0x0000000000007b1d */ /* 0x000fe80000010000 */
[-C--:B------:R-:W-:Y:S02]  /*5c60*/  ISETP.GE.AND P1, PT, R29, R251.reuse, PT ;  /* 0x000000fb1d00720c */ /* 0x080fe40003f26270 */
[----:B------:R-:W-:Y:S01]  /*5c70*/  ISETP.GE.AND P3, PT, R2, R251, PT ;  /* 0x000000fb0200720c */ /* 0x000fe20003f66270 */
[----:B------:R-:W1:Y:S01]  /*5c80*/  S2R R29, SR_TID.X ;  /* 0x00000000001d7919 */ /* 0x000e620000002100 */
[----:B------:R-:W-:-:S04]  /*5c90*/  SEL R252, RZ, 0x4, P1 ;  /* 0x00000004fffc7807 */ /* 0x000fc80000800000 */
[----:B------:R-:W-:-:S04]  /*5ca0*/  SEL R252, R252, RZ, P2 ;  /* 0x000000fffcfc7207 */ /* 0x000fc80001000000 */
[----:B------:R-:W-:Y:S02]  /*5cb0*/  ISETP.NE.U32.AND P1, PT, R252, RZ, PT ;  /* 0x000000fffc00720c */ /* 0x000fe40003f25070 */
[----:B------:R-:W-:-:S04]  /*5cc0*/  SEL R252, RZ, 0x4, P3 ;  /* 0x00000004fffc7807 */ /* 0x000fc80001800000 */
[----:B------:R-:W-:-:S04]  /*5cd0*/  SEL R252, R252, RZ, P2 ;  /* 0x000000fffcfc7207 */ /* 0x000fc80001000000 */
[----:B------:R-:W-:-:S03]  /*5ce0*/  ISETP.NE.U32.AND P5, PT, R252, RZ, PT ;  /* 0x000000fffc00720c */ /* 0x000fc60003fa5070 */
[----:B------:R-:W-:Y:S02]  /*5cf0*/  @P1 LOP3.LUT R27, R27, 0x80000000, RZ, 0xfc, !PT ;  /* 0x800000001b1b1812 */ /* 0x000fe400078efcff */
[----:B-1----:R-:W-:-:S08]  /*5d00*/  SHF.R.U32.HI R124, RZ, 0x6, R29 ;  /* 0x00000006ff7c7819 */ /* 0x002fd0000001161d */
[----:B------:R-:W-:Y:S01]  /*5d10*/  @!PT LDS RZ, [RZ] ;  /* 0x00000000fffff984 */ /* 0x000fe20000000800 */
[----:B------:R-:W-:Y:S01]  /*5d20*/  @!PT LDS RZ, [RZ] ;  /* 0x00000000fffff984 */ /* 0x000fe20000000800 */
[----:B------:R-:W-:Y:S01]  /*5d30*/  @!PT LDS RZ, [RZ] ;  /* 0x00000000fffff984 */ /* 0x000fe20000000800 */
[----:B------:R-:W-:Y:S01]  /*5d40*/  LDGSTS.E [R0+0x8000], desc[UR22][R218.64], P5 ;  /* 0x08000000da007fae */ /* 0x000fe2000a9a1016 */
[----:B------:R-:W-:-:S04]  /*5d50*/  SGXT.U32 R124, R124, 0x1 ;  /* 0x000000017c7c781a */ /* 0x000fc80000000000 */
[----:B------:R-:W-:-:S04]  /*5d60*/  LOP3.LUT R124, R124, 0x2, RZ, 0xfc, !PT ;  /* 0x000000027c7c7812 */ /* 0x000fc800078efcff */
[----:B------:R-:W-:Y:S02]  /*5d70*/  ISETP.GE.AND P3, PT, R124, R251, PT ;  /* 0x000000fb7c00720c */ /* 0x000fe40003f66270 */
[----:B------:R-:W-:Y:S02]  /*5d80*/  SHF.R.U32.HI R124, RZ, 0x6, R29 ;  /* 0x00000006ff7c7819 */ /* 0x000fe4000001161d */
[----:B------:R-:W-:Y:S02]  /*5d90*/  SEL R252, RZ, 0x4, P3 ;  /* 0x00000004fffc7807 */ /* 0x000fe40001800000 */
[----:B------:R-:W-:Y:S02]  /*5da0*/  SGXT.U32 R124, R124, 0x1 ;  /* 0x000000017c7c781a */ /* 0x000fe40000000000 */
[----:B------:R-:W-:Y:S02]  /*5db0*/  SEL R252, R252, RZ, P2 ;  /* 0x000000fffcfc7207 */ /* 0x000fe40001000000 */
[----:B------:R-:W-:-:S02]  /*5dc0*/  LOP3.LUT R124, R124, 0x20, RZ, 0xfc, !PT ;  /* 0x000000207c7c7812 */ /* 0x000fc400078efcff */
[----:B------:R-:W-:Y:S02]  /*5dd0*/  ISETP.NE.U32.AND P4, PT, R252, RZ, PT ;  /* 0x000000fffc00720c */ /* 0x000fe40003f85070 */
[----:B------:R-:W-:Y:S02]  /*5de0*/  ISETP.GE.AND P3, PT, R124, R251, PT ;  /* 0x000000fb7c00720c */ /* 0x000fe40003f66270 */
[--C-:B------:R-:W-:Y:S02]  /*5df0*/  SHF.R.U32.HI R124, RZ, 0x6, R29.reuse ;  /* 0x00000006ff7c7819 */ /* 0x100fe4000001161d */
[----:B------:R-:W-:Y:S02]  /*5e00*/  SHF.R.U32.HI R29, RZ, 0x6, R29 ;  /* 0x00000006ff1d7819 */ /* 0x000fe4000001161d */
[----:B------:R-:W-:Y:S02]  /*5e10*/  SGXT.U32 R124, R124, 0x1 ;  /* 0x000000017c7c781a */ /* 0x000fe40000000000 */
[----:B------:R-:W-:-:S02]  /*5e20*/  SEL R252, RZ, 0x4, P3 ;  /* 0x00000004fffc7807 */ /* 0x000fc40001800000 */
[----:B------:R-:W-:Y:S01]  /*5e30*/  LOP3.LUT R124, R124, 0x22, RZ, 0xfc, !PT ;  /* 0x000000227c7c7812 */ /* 0x000fe200078efcff */
[----:B------:R-:W-:Y:S01]  /*5e40*/  LDGSTS.E [R0+0x8008], desc[UR22][R170.64], P4 ;  /* 0x08008000aa007fae */ /* 0x000fe2000a1a1016 */
[----:B------:R-:W-:Y:S02]  /*5e50*/  SGXT.U32 R29, R29, 0x1 ;  /* 0x000000011d1d781a */ /* 0x000fe40000000000 */
[----:B------:R-:W-:Y:S02]  /*5e60*/  ISETP.GE.AND P3, PT, R124, R251, PT ;  /* 0x000000fb7c00720c */ /* 0x000fe40003f66270 */
[----:B------:R-:W-:Y:S02]  /*5e70*/  SEL R2, R252, RZ, P2 ;  /* 0x000000fffc027207 */ /* 0x000fe40001000000 */
[----:B------:R-:W-:Y:S02]  /*5e80*/  SEL R252, RZ, 0x4, P3 ;  /* 0x00000004fffc7807 */ /* 0x000fe40001800000 */
[----:B------:R-:W-:Y:S01]  /*5e90*/  LOP3.LUT R29, R29, 0x40, RZ, 0xfc, !PT ;  /* 0x000000401d1d7812 */ /* 0x000fe200078efcff */
[----:B------:R1:W-:Y:S01]  /*5ea0*/  STL [R1+0x58], R2 ;  /* 0x0000580201007387 */ /* 0x0003e20000100800 */
[----:B------:R-:W-:-:S02]  /*5eb0*/  SEL R252, R252, RZ, P2 ;  /* 0x000000fffcfc7207 */ /* 0x000fc40001000000 */
[-C--:B------:R-:W-:Y:S02]  /*5ec0*/  ISETP.GE.AND P6, PT, R29, R251.reuse, PT ;  /* 0x000000fb1d00720c */ /* 0x080fe40003fc6270 */
[----:B------:R-:W-:Y:S02]  /*5ed0*/  ISETP.NE.U32.AND P3, PT, R252, RZ, PT ;  /* 0x000000fffc00720c */ /* 0x000fe40003f65070 */
[----:B------:R-:W-:Y:S02]  /*5ee0*/  SEL R252, RZ, 0x4, P6 ;  /* 0x00000004fffc7807 */ /* 0x000fe40003000000 */
[----:B------:R-:W-:Y:S02]  /*5ef0*/  ISETP.GE.AND P6, PT, R12, R251, PT ;  /* 0x000000fb0c00720c */ /* 0x000fe40003fc6270 */
[----:B------:R-:W2:Y:S01]  /*5f00*/  S2R R12, SR_TID.X ;  /* 0x00000000000c7919 */ /* 0x000ea20000002100 */
[----:B------:R-:W-:Y:S02]  /*5f10*/  SEL R29, R252, RZ, P2 ;  /* 0x000000fffc1d7207 */ /* 0x000fe40001000000 */
[----:B------:R-:W-:-:S02]  /*5f20*/  SEL R252, RZ, 0x4, P6 ;  /* 0x00000004fffc7807 */ /* 0x000fc40003000000 */
[----:B------:R-:W-:Y:S02]  /*5f30*/  ISETP.GE.AND P6, PT, R11, R251, PT ;  /* 0x000000fb0b00720c */ /* 0x000fe40003fc6270 */
[----:B------:R-:W3:Y:S01]  /*5f40*/  S2R R11, SR_TID.X ;  /* 0x00000000000b7919 */ /* 0x000ee20000002100 */
[----:B-1----:R-:W-:Y:S02]  /*5f50*/  SEL R2, R252, RZ, P2 ;  /* 0x000000fffc027207 */ /* 0x002fe40001000000 */
[----:B------:R-:W-:-:S03]  /*5f60*/  SEL R252, RZ, 0x4, P6 ;  /* 0x00000004fffc7807 */ /* 0x000fc60003000000 */
[----:B------:R1:W-:Y:S01]  /*5f70*/  STL [R1+0x50], R2 ;  /* 0x0000500201007387 */ /* 0x0003e20000100800 */
[----:B--2---:R-:W-:Y:S02]  /*5f80*/  SHF.R.U32.HI R124, RZ, 0x6, R12 ;  /* 0x00000006ff7c7819 */ /* 0x004fe4000001160c */
[----:B------:R-:W-:Y:S02]  /*5f90*/  SEL R12, R252, RZ, P2 ;  /* 0x000000fffc0c7207 */ /* 0x000fe40001000000 */
[----:B------:R-:W-:-:S04]  /*5fa0*/  SGXT.U32 R124, R124, 0x1 ;  /* 0x000000017c7c781a */ /* 0x000fc80000000000 */
[----:B------:R-:W-:-:S04]  /*5fb0*/  LOP3.LUT R124, R124, 0x62, RZ, 0xfc, !PT ;  /* 0x000000627c7c7812 */ /* 0x000fc800078efcff */
[----:B------:R-:W-:Y:S02]  /*5fc0*/  ISETP.GE.AND P6, PT, R124, R251, PT ;  /* 0x000000fb7c00720c */ /* 0x000fe40003fc6270 */
[----:B---3--:R-:W-:Y:S02]  /*5fd0*/  SHF.R.U32.HI R124, RZ, 0x6, R11 ;  /* 0x00000006ff7c7819 */ /* 0x008fe4000001160b */
[----:B------:R-:W-:Y:S02]  /*5fe0*/  SEL R252, RZ, 0x4, P6 ;  /* 0x00000004fffc7807 */ /* 0x000fe40003000000 */
[----:B------:R-:W-:Y:S02]  /*5ff0*/  SGXT.U32 R124, R124, 0x1 ;  /* 0x000000017c7c781a */ /* 0x000fe40000000000 */
[----:B-1----:R-:W-:Y:S02]  /*6000*/  SEL R2, R252, RZ, P2 ;  /* 0x000000fffc027207 */ /* 0x002fe40001000000 */
[----:B------:R-:W-:-:S03]  /*6010*/  LOP3.LUT R124, R124, 0x4, RZ, 0xfc, !PT ;  /* 0x000000047c7c7812 */ /* 0x000fc600078efcff */
[----:B------:R1:W-:Y:S01]  /*6020*/  STL [R1+0x38], R2 ;  /* 0x0000380201007387 */ /* 0x0003e20000100800 */
[----:B------:R-:W-:Y:S02]  /*6030*/  ISETP.GE.AND P6, PT, R124, R251, PT ;  /* 0x000000fb7c00720c */ /* 0x000fe40003fc6270 */
[----:B------:R-:W-:Y:S02]  /*6040*/  SHF.R.U32.HI R124, RZ, 0x6, R11 ;  /* 0x00000006ff7c7819 */ /* 0x000fe4000001160b */
[----:B------:R-:W-:Y:S02]  /*6050*/  SEL R252, RZ, 0x4, P6 ;  /* 0x00000004fffc7807 */ /* 0x000fe40003000000 */
[----:B------:R-:W-:Y:S02]  /*6060*/  SGXT.U32 R124, R124, 0x1 ;  /* 0x000000017c7c781a */ /* 0x000fe40000000000 */
[----:B------:R-:W-:Y:S01]  /*6070*/  SEL R11, R252, RZ, P2 ;  /* 0x000000fffc0b7207 */ /* 0x000fe20001000000 */
[----:B-1----:R-:W1:Y:S01]  /*6080*/  S2R R2, SR_TID.X ;  /* 0x0000000000027919 */ /* 0x002e620000002100 */
[----:B------:R-:W-:-:S04]  /*6090*/  LOP3.LUT R124, R124, 0x6, RZ, 0xfc, !PT ;  /* 0x000000067c7c7812 */ /* 0x000fc800078efcff */
[----:B------:R-:W-:-:S04]  /*60a0*/  ISETP.GE.AND P6, PT, R124, R251, PT ;  /* 0x000000fb7c00720c */ /* 0x000fc80003fc6270 */
[----:B------:R-:W-:-:S04]  /*60b0*/  SEL R252, RZ, 0x4, P6 ;  /* 0x00000004fffc7807 */ /* 0x000fc80003000000 */
[----:B------:R-:W-:-:S05]  /*60c0*/  SEL R252, R252, RZ, P2 ;  /* 0x000000fffcfc7207 */ /* 0x000fca0001000000 */
[----:B------:R2:W-:Y:S01]  /*60d0*/  STL [R1+0x30], R252 ;  /* 0x000030fc01007387 */ /* 0x0005e20000100800 */
[--C-:B-1----:R-:W-:Y:S02]  /*60e0*/  SHF.R.U32.HI R124, RZ, 0x6, R2.reuse ;  /* 0x00000006ff7c7819 */ /* 0x102fe40000011602 */
[----:B------:R-:W-:Y:S02]  /*60f0*/  SHF.R.U32.HI R2, RZ, 0x6, R2 ;  /* 0x00000006ff027819 */ /* 0x000fe40000011602 */
[----:B------:R-:W-:Y:S02]  /*6100*/  SGXT.U32 R124, R124, 0x1 ;  /* 0x000000017c7c781a */ /* 0x000fe40000000000 */
[----:B------:R-:W-:Y:S02]  /*6110*/  SGXT.U32 R2, R2, 0x1 ;  /* 0x000000010202781a */ /* 0x000fe40000000000 */
[----:B------:R-:W-:Y:S02]  /*6120*/  LOP3.LUT R124, R124, 0x24, RZ, 0xfc, !PT ;  /* 0x000000247c7c7812 */ /* 0x000fe400078efcff */
[----:B------:R-:W-:-:S02]  /*6130*/  LOP3.LUT R2, R2, 0x26, RZ, 0xfc, !PT ;  /* 0x0000002602027812 */ /* 0x000fc400078efcff */
[----:B------:R-:W-:-:S04]  /*6140*/  ISETP.GE.AND P6, PT, R124, R251, PT ;  /* 0x000000fb7c00720c */ /* 0x000fc80003fc6270 */
[----:B--2---:R-:W-:Y:S02]  /*6150*/  SEL R252, RZ, 0x4, P6 ;  /* 0x00000004fffc7807 */ /* 0x004fe40003000000 */
[-C--:B------:R-:W-:Y:S02]  /*6160*/  ISETP.GE.AND P6, PT, R2, R251.reuse, PT ;  /* 0x000000fb0200720c */ /* 0x080fe40003fc6270 */
[----:B------:R-:W1:Y:S01]  /*6170*/  S2R R2, SR_TID.X ;  /* 0x0000000000027919 */ /* 0x000e620000002100 */
[----:B------:R-:W-:Y:S02]  /*6180*/  SEL R124, R252, RZ, P2 ;  /* 0x000000fffc7c7207 */ /* 0x000fe40001000000 */
[----:B------:R-:W-:Y:S02]  /*6190*/  SEL R252, RZ, 0x4, P6 ;  /* 0x00000004fffc7807 */ /* 0x000fe40003000000 */
[----:B------:R-:W-:Y:S02]  /*61a0*/  ISETP.GE.AND P6, PT, R10, R251, PT ;  /* 0x000000fb0a00720c */ /* 0x000fe40003fc6270 */
[----:B------:R-:W-:-:S05]  /*61b0*/  SEL R252, R252, RZ, P2 ;  /* 0x000000fffcfc7207 */ /* 0x000fca0001000000 */
[----:B------:R2:W-:Y:S02]  /*61c0*/  STL [R1+0x40], R252 ;  /* 0x000040fc01007387 */ /* 0x0005e40000100800 */
[----:B--2---:R-:W-:-:S04]  /*61d0*/  SEL R252, RZ, 0x4, P6 ;  /* 0x00000004fffc7807 */ /* 0x004fc80003000000 */
[----:B------:R-:W-:Y:S02]  /*61e0*/  SEL R10, R252, RZ, P2 ;  /* 0x000000fffc0a7207 */ /* 0x000fe40001000000 */
[--C-:B-1----:R-:W-:Y:S02]  /*61f0*/  SHF.R.U32.HI R252, RZ, 0x6, R2.reuse ;  /* 0x00000006fffc7819 */ /* 0x102fe40000011602 */
[----:B------:R-:W-:Y:S02]  /*6200*/  SHF.R.U32.HI R2, RZ, 0x6, R2 ;  /* 0x00000006ff027819 */ /* 0x000fe40000011602 */
[----:B------:R-:W-:Y:S02]  /*6210*/  SGXT.U32 R252, R252, 0x1 ;  /* 0x00000001fcfc781a */ /* 0x000fe40000000000 */
[----:B------:R-:W-:Y:S02]  /*6220*/  SGXT.U32 R2, R2, 0x1 ;  /* 0x000000010202781a */ /* 0x000fe40000000000 */
[----:B------:R-:W-:-:S02]  /*6230*/  LOP3.LUT R252, R252, 0x46, RZ, 0xfc, !PT ;  /* 0x00000046fcfc7812 */ /* 0x000fc400078efcff */
[----:B------:R-:W-:Y:S02]  /*6240*/  LOP3.LUT R2, R2, 0x64, RZ, 0xfc, !PT ;  /* 0x0000006402027812 */ /* 0x000fe400078efcff */
[----:B------:R-:W-:-:S04]  /*6250*/  ISETP.GE.AND P6, PT, R252, R251, PT ;  /* 0x000000fbfc00720c */ /* 0x000fc80003fc6270 */
[----:B------:R-:W-:Y:S02]  /*6260*/  SEL R252, RZ, 0x4, P6 ;  /* 0x00000004fffc7807 */ /* 0x000fe40003000000 */
[----:B------:R-:W-:Y:S02]  /*6270*/  ISETP.GE.AND P6, PT, R2, R251, PT ;  /* 0x000000fb0200720c */ /* 0x000fe40003fc6270 */
[----:B------:R-:W-:-:S05]  /*6280*/  SEL R252, R252, RZ, P2 ;  /* 0x000000fffcfc7207 */ /* 0x000fca0001000000 */
[----:B------:R1:W-:Y:S02]  /*6290*/  STL [R1+0xc], R252 ;  /* 0x00000cfc01007387 */ /* 0x0003e40000100800 */
[----:B-1----:R-:W-:-:S04]  /*62a0*/  SEL R252, RZ, 0x4, P6 ;  /* 0x00000004fffc7807 */ /* 0x002fc80003000000 */
[----:B------:R-:W-:Y:S02]  /*62b0*/  SEL R2, R252, RZ, P2 ;  /* 0x000000fffc027207 */ /* 0x000fe40001000000 */
[----:B------:R-:W1:Y:S02]  /*62c0*/  S2R R252, SR_TID.X ;  /* 0x0000000000fc7919 */ /* 0x000e640000002100 */
[----:B-1----:R-:W-:-:S04]  /*62d0*/  SHF.R.U32.HI R252, RZ, 0x6, R252 ;  /* 0x00000006fffc7819 */ /* 0x002fc800000116fc */
[----:B------:R-:W-:-:S04]  /*62e0*/  SGXT.U32 R252, R252, 0x1 ;  /* 0x00000001fcfc781a */ /* 0x000fc80000000000 */
[----:B------:R-:W-:-:S04]  /*62f0*/  LOP3.LUT R252, R252, 0x66, RZ, 0xfc, !PT ;  /* 0x00000066fcfc7812 */ /* 0x000fc800078efcff */
        /* <DEDUP_REMOVED lines=23> */
[----:B------:R-:W-:-:S04]  /*6470*/  SEL R252, RZ, 0x4, P6 ;  /* 0x00000004fffc7807 */ /* 0x000fc80003000000 */
[----:B------:R-:W-:-:S05]  /*6480*/  SEL R252, R252, RZ, P2 ;  /* 0x000000fffcfc7207 */ /* 0x000fca0001000000 */
[----:B------:R1:W-:Y:S02]  /*6490*/  STL [R1+0x34], R252 ;  /* 0x000034fc01007387 */ /* 0x0003e40000100800 */
[----:B-1----:R-:W1:Y:S02]  /*64a0*/  S2R R252, SR_TID.X ;  /* 0x0000000000fc7919 */ /* 0x002e640000002100 */
        /* <DEDUP_REMOVED lines=12> */
[----:B------:R-:W-:Y:S02]  /*6570*/  SEL R252, RZ, 0x4, P6 ;  /* 0x00000004fffc7807 */ /* 0x000fe40003000000 */
[----:B------:R-:W-:Y:S02]  /*6580*/  ISETP.GE.AND P6, PT, R7, R251, PT ;  /* 0x000000fb0700720c */ /* 0x000fe40003fc6270 */
[----:B------:R-:W-:-:S04]  /*6590*/  SEL R252, R252, RZ, P2 ;  /* 0x000000fffcfc7207 */ /* 0x000fc80001000000 */
[----:B------:R-:W-:Y:S02]  /*65a0*/  ISETP.NE.U32.AND P1, PT, R252, RZ, PT ;  /* 0x000000fffc00720c */ /* 0x000fe40003f25070 */
[----:B------:R-:W-:-:S04]  /*65b0*/  SEL R252, RZ, 0x4, P6 ;  /* 0x00000004fffc7807 */ /* 0x000fc80003000000 */
        /* <DEDUP_REMOVED lines=18> */
[----:B-1----:R-:W-:-:S04]  /*66e0*/  LEA.HI R252, R252, 0xe, RZ, 0x1a ;  /* 0x0000000efcfc7811 */ /* 0x002fc800078fd0ff */
        /* <DEDUP_REMOVED lines=8> */
[----:B-1----:R-:W-:-:S04]  /*6770*/  LEA.HI R252, R252, 0x2e, RZ, 0x1a ;  /* 0x0000002efcfc7811 */ /* 0x002fc800078fd0ff */
        /* <DEDUP_REMOVED lines=8> */
[----:B-1----:R-:W-:-:S04]  /*6800*/  LEA.HI R252, R252, 0x4e, RZ, 0x1a ;  /* 0x0000004efcfc7811 */ /* 0x002fc800078fd0ff */
        /* <DEDUP_REMOVED lines=30> */
[----:B------:R-:W-:Y:S02]  /*69f0*/  ISETP.GE.AND P6, PT, R252, R251, PT ;  /* 0x000000fbfc00720c */ /* 0x000fe40003fc6270 */
[----:B------:R-:W2:Y:S01]  /*6a00*/  LDL.LU R251, [R1+0x58] ;  /* 0x0000580001fb7983 */ /* 0x000ea20000300800 */
[----:B------:R-:W-:Y:S02]  /*6a10*/  LOP3.LUT R28, R28, 0xfffffffd, RZ, 0xc0, !PT ;  /* 0xfffffffd1c1c7812 */ /* 0x000fe400078ec0ff */
[----:B------:R-:W-:-:S04]  /*6a20*/  SEL R252, RZ, 0x4, P6 ;  /* 0x00000004fffc7807 */ /* 0x000fc80003000000 */
[----:B------:R-:W-:-:S04]  /*6a30*/  SEL R252, R252, RZ, P2 ;  /* 0x000000fffcfc7207 */ /* 0x000fc80001000000 */
[----:B------:R-:W-:Y:S02]  /*6a40*/  ISETP.NE.U32.AND P5, PT, R252, RZ, PT ;  /* 0x000000fffc00720c */ /* 0x000fe40003fa5070 */
[----:B------:R-:W1:Y:S11]  /*6a50*/  S2R R252, SR_TID.X ;  /* 0x0000000000fc7919 */ /* 0x000e760000002100 */
[----:B------:R-:W-:-:S02]  /*6a60*/  @P5 LOP3.LUT R28, R28, 0x2, RZ, 0xfc, !PT ;  /* 0x000000021c1c5812 */ /* 0x000fc400078efcff */
[----:B-1----:R-:W-:-:S04]  /*6a70*/  SHF.R.U32.HI R252, RZ, 0x6, R252 ;  /* 0x00000006fffc7819 */ /* 0x002fc800000116fc */
[----:B------:R-:W-:-:S04]  /*6a80*/  SGXT.U32 R252, R252, 0x1 ;  /* 0x00000001fcfc781a */ /* 0x000fc80000000000 */
[----:B------:R-:W-:Y:S02]  /*6a90*/  LOP3.LUT R252, R252, 0x30, RZ, 0xfc, !PT ;  /* 0x00000030fcfc7812 */ /* 0x000fe400078efcff */
[----:B--2---:R-:W-:Y:S02]  /*6aa0*/  ISETP.NE.U32.AND P6, PT, R251, RZ, PT ;  /* 0x000000fffb00720c */ /* 0x004fe40003fc5070 */
[----:B------:R-:W1:Y:S11]  /*6ab0*/  LDC R251, c[0x0][0x3a0] ;  /* 0x0000e800fffb7b82 */ /* 0x000e760000000800 */
[----:B------:R-:W-:Y:S04]  /*6ac0*/  LDGSTS.E [R0+0xa000], desc[UR22][R140.64], P6 ;  /* 0x0a0000008c007fae */ /* 0x000fe8000b1a1016 */
[----:B------:R-:W-:Y:S01]  /*6ad0*/  LDGSTS.E [R0+0xa008], desc[UR22][R138.64], P3 ;  /* 0x0a0080008a007fae */ /* 0x000fe200099a1016 */
[----:B-1----:R-:W-:-:S05]  /*6ae0*/  VIADD R251, R251, 0xffffff80 ;  /* 0xffffff80fbfb7836 */ /* 0x002fca0000000000 */
[----:B------:R-:W-:Y:S02]  /*6af0*/  ISETP.GE.AND P4, PT, R252, R251, PT ;  /* 0x000000fbfc00720c */ /* 0x000fe40003f86270 */
[----:B------:R-:W2:Y:S01]  /*6b00*/  LDL.LU R251, [R1+0x50] ;  /* 0x0000500001fb7983 */ /* 0x000ea20000300800 */
[----:B------:R-:W-:Y:S02]  /*6b10*/  ISETP.NE.U32.AND P5, PT, R29, RZ, PT ;  /* 0x000000ff1d00720c */ /* 0x000fe40003fa5070 */
[----:B------:R-:W-:Y:S01]  /*6b20*/  SEL R252, RZ, 0x4, P4 ;  /* 0x00000004fffc7807 */ /* 0x000fe20002000000 */
[----:B------:R-:W5:Y:S03]  /*6b30*/  LDL.LU R29, [R1+0x8c] ;  /* 0x00008c00011d7983 */ /* 0x000f660000300800 */
[----:B------:R-:W-:-:S04]  /*6b40*/  SEL R252, R252, RZ, P2 ;  /* 0x000000fffcfc7207 */ /* 0x000fc80001000000 */
[----:B------:R-:W-:Y:S02]  /*6b50*/  ISETP.NE.U32.AND P3, PT, R252, RZ, PT ;  /* 0x000000fffc00720c */ /* 0x000fe40003f65070 */
[----:B------:R-:W1:Y:S01]  /*6b60*/  S2R R252, SR_TID.X ;  /* 0x0000000000fc7919 */ /* 0x000e620000002100 */
[----:B------:R-:W-:Y:S01]  /*6b70*/  LDGSTS.E [R0+0xc000], desc[UR22][R106.64], P5 ;  /* 0x0c0000006a007fae */ /* 0x000fe2000a9a1016 */
[----:B-1----:R-:W-:-:S04]  /*6b80*/  SHF.R.U32.HI R252, RZ, 0x6, R252 ;  /* 0x00000006fffc7819 */ /* 0x002fc800000116fc */
[----:B------:R-:W-:-:S04]  /*6b90*/  SGXT.U32 R252, R252, 0x1 ;  /* 0x00000001fcfc781a */ /* 0x000fc80000000000 */
[----:B------:R-:W-:Y:S02]  /*6ba0*/  LOP3.LUT R252, R252, 0x32, RZ, 0xfc, !PT ;  /* 0x00000032fcfc7812 */ /* 0x000fe400078efcff */
[----:B--2---:R-:W-:Y:S02]  /*6bb0*/  ISETP.NE.U32.AND P6, PT, R251, RZ, PT ;  /* 0x000000fffb00720c */ /* 0x004fe40003fc5070 */
[----:B------:R-:W1:Y:S11]  /*6bc0*/  LDC R251, c[0x0][0x3a0] ;  /* 0x0000e800fffb7b82 */ /* 0x000e760000000800 */
[----:B------:R-:W-:Y:S01]  /*6bd0*/  LDGSTS.E [R0+0xc008], desc[UR22][R104.64], P6 ;  /* 0x0c00800068007fae */ /* 0x000fe2000b1a1016 */
[----:B-1----:R-:W-:-:S05]  /*6be0*/  VIADD R251, R251, 0xffffff80 ;  /* 0xffffff80fbfb7836 */ /* 0x002fca0000000000 */
[----:B------:R-:W-:Y:S02]  /*6bf0*/  ISETP.GE.AND P4, PT, R252, R251, PT ;  /* 0x000000fbfc00720c */ /* 0x000fe40003f86270 */
[----:B------:R-:W2:Y:S02]  /*6c00*/  LDL.LU R251, [R1+0x38] ;  /* 0x0000380001fb7983 */ /* 0x000ea40000300800 */
[----:B------:R-:W-:-:S04]  /*6c10*/  SEL R252, RZ, 0x4, P4 ;  /* 0x00000004fffc7807 */ /* 0x000fc80002000000 */
[----:B------:R-:W-:-:S04]  /*6c20*/  SEL R252, R252, RZ, P2 ;  /* 0x000000fffcfc7207 */ /* 0x000fc80001000000 */
[----:B------:R-:W-:Y:S02]  /*6c30*/  ISETP.NE.U32.AND P4, PT, R252, RZ, PT ;  /* 0x000000fffc00720c */ /* 0x000fe40003f85070 */
[----:B------:R-:W1:Y:S02]  /*6c40*/  S2R R252, SR_TID.X ;  /* 0x0000000000fc7919 */ /* 0x000e640000002100 */
[----:B-1----:R-:W-:-:S04]  /*6c50*/  SHF.R.U32.HI R252, RZ, 0x6, R252 ;  /* 0x00000006fffc7819 */ /* 0x002fc800000116fc */
[----:B------:R-:W-:-:S04]  /*6c60*/  SGXT.U32 R252, R252, 0x1 ;  /* 0x00000001fcfc781a */ /* 0x000fc80000000000 */
[----:B------:R-:W-:Y:S02]  /*6c70*/  LOP3.LUT R252, R252, 0x50, RZ, 0xfc, !PT ;  /* 0x00000050fcfc7812 */ /* 0x000fe400078efcff */
[----:B--2---:R-:W-:Y:S02]  /*6c80*/  ISETP.NE.U32.AND P5, PT, R251, RZ, PT ;  /* 0x000000fffb00720c */ /* 0x004fe40003fa5070 */
[----:B------:R-:W1:Y:S02]  /*6c90*/  LDC R251, c[0x0][0x3a0] ;  /* 0x0000e800fffb7b82 */ /* 0x000e640000000800 */
[----:B-1----:R-:W-:-:S05]  /*6ca0*/  VIADD R251, R251, 0xffffff80 ;  /* 0xffffff80fbfb7836 */ /* 0x002fca0000000000 */
[----:B------:R-:W-:Y:S02]  /*6cb0*/  ISETP.GE.AND P6, PT, R252, R251, PT ;  /* 0x000000fbfc00720c */ /* 0x000fe40003fc6270 */
[----:B------:R-:W2:Y:S02]  /*6cc0*/  LDL.LU R251, [R1+0x30] ;  /* 0x0000300001fb7983 */ /* 0x000ea40000300800 */
[----:B------:R-:W-:Y:S02]  /*6cd0*/  SEL R252, RZ, 0x4, P6 ;  /* 0x00000004fffc7807 */ /* 0x000fe40003000000 */
[----:B------:R-:W-:Y:S02]  /*6ce0*/  ISETP.NE.U32.AND P6, PT, R12, RZ, PT ;  /* 0x000000ff0c00720c */ /* 0x000fe40003fc5070 */
[----:B------:R-:W5:Y:S11]  /*6cf0*/  LDL.LU R12, [R1+0x88] ;  /* 0x00008800010c7983 */ /* 0x000f760000300800 */
[----:B------:R-:W-:Y:S04]  /*6d00*/  LDGSTS.E [R0+0xe000], desc[UR22][R74.64], P6 ;  /* 0x0e0000004a007fae */ /* 0x000fe8000b1a1016 */
[----:B------:R1:W-:Y:S02]  /*6d10*/  LDGSTS.E [R0+0xe008], desc[UR22][R72.64], P5 ;  /* 0x0e00800048007fae */ /* 0x0003e4000a9a1016 */
[----:B-1----:R-:W-:-:S02]  /*6d20*/  SEL R0, R252, RZ, P2 ;  /* 0x000000fffc007207 */ /* 0x002fc40001000000 */
        /* <DEDUP_REMOVED lines=9> */
[----:B------:R-:W-:-:S04]  /*6dc0*/  SEL R252, RZ, 0x4, P6 ;  /* 0x00000004fffc7807 */ /* 0x000fc80003000000 */
[----:B------:R-:W-:Y:S02]  /*6dd0*/  SEL R252, R252, RZ, P2 ;  /* 0x000000fffcfc7207 */ /* 0x000fe40001000000 */
[----:B------:R-:W-:Y:S02]  /*6de0*/  ISETP.NE.U32.AND P6, PT, R11, RZ, PT ;  /* 0x000000ff0b00720c */ /* 0x000fe40003fc5070 */
[----:B------:R-:W5:Y:S04]  /*6df0*/  LDL.LU R11, [R1+0x84] ;  /* 0x00008400010b7983 */ /* 0x000f680000300800 */
[----:B------:R1:W-:Y:S07]  /*6e00*/  STL [R1+0x30], R252 ;  /* 0x000030fc01007387 */ /* 0x0003ee0000100800 */
[----:B------:R-:W-:Y:S01]  /*6e10*/  LDGSTS.E [R13+0x8000], desc[UR22][R168.64], P6 ;  /* 0x08000000a80d7fae */ /* 0x000fe2000b1a1016 */
[----:B-1----:R-:W1:Y:S03]  /*6e20*/  S2R R252, SR_TID.X ;  /* 0x0000000000fc7919 */ /* 0x002e660000002100 */
[----:B------:R-:W-:Y:S01]  /*6e30*/  LDGSTS.E [R13+0x8008], desc[UR22][R166.64], P5 ;  /* 0x08008000a60d7fae */ /* 0x000fe2000a9a1016 */
        /* <DEDUP_REMOVED lines=10> */
[----:B------:R-:W-:Y:S02]  /*6ee0*/  SEL R124, R252, RZ, P2 ;  /* 0x000000fffc7c7207 */ /* 0x000fe40001000000 */
[----:B------:R-:W1:Y:S09]  /*6ef0*/  S2R R252, SR_TID.X ;  /* 0x0000000000fc7919 */ /* 0x000e720000002100 */
[----:B------:R-:W-:Y:S04]  /*6f00*/  LDGSTS.E [R13+0xa000], desc[UR22][R136.64], P6 ;  /* 0x0a000000880d7fae */ /* 0x000fe8000b1a1016 */
        /* <DEDUP_REMOVED lines=149> */
[----:B------:R-:W-:-:S05]  /*7860*/  SEL R252, R252, RZ, P2 ;  /* 0x000000fffcfc7207 */ /* 0x000fca0001000000 */
[----:B------:R1:W-:Y:S02]  /*7870*/  STL [R1+0x24], R252 ;  /* 0x000024fc01007387 */ /* 0x0003e40000100800 */
[----:B-1----:R-:W1:Y:S02]  /*7880*/  S2R R252, SR_TID.X ;  /* 0x0000000000fc7919 */ /* 0x002e640000002100 */
        /* <DEDUP_REMOVED lines=9> */
[----:B------:R-:W-:Y:S02]  /*7920*/  SEL R252, RZ, 0x4, P6 ;  /* 0x00000004fffc7807 */ /* 0x000fe40003000000 */
[----:B------:R-:W-:Y:S02]  /*7930*/  LOP3.LUT P5, RZ, R28, 0x2, RZ, 0xc0, !PT ;  /* 0x000000021cff7812 */ /* 0x000fe400078ac0ff */
[----:B------:R-:W-:Y:S02]  /*7940*/  SEL R252, R252, RZ, P2 ;  /* 0x000000fffcfc7207 */ /* 0x000fe40001000000 */
[----:B--2---:R-:W-:-:S02]  /*7950*/  ISETP.NE.U32.AND P6, PT, R251, RZ, PT ;  /* 0x000000fffb00720c */ /* 0x004fc40003fc5070 */
[----:B------:R-:W1:Y:S11]  /*7960*/  LDC R251, c[0x0][0x3a0] ;  /* 0x0000e800fffb7b82 */ /* 0x000e760000000800 */
[----:B------:R-:W-:Y:S04]  /*7970*/  LDGSTS.E [R16+0x8000], desc[UR22][R156.64], P6 ;  /* 0x080000009c107fae */ /* 0x000fe8000b1a1016 */
[----:B------:R-:W-:Y:S01]  /*7980*/  LDGSTS.E [R16+0x8008], desc[UR22][R154.64], P5 ;  /* 0x080080009a107fae */ /* 0x000fe2000a9a1016 */
[----:B------:R-:W-:-:S02]  /*7990*/  ISETP.NE.U32.AND P5, PT, R252, RZ, PT ;  /* 0x000000fffc00720c */ /* 0x000fc40003fa5070 */
[----:B------:R-:W2:Y:S01]  /*79a0*/  S2R R252, SR_TID.X ;  /* 0x0000000000fc7919 */ /* 0x000ea20000002100 */
[----:B------:R-:W-:Y:S01]  /*79b0*/  LDGSTS.E [R16+0xa000], desc[UR22][R122.64], P3 ;  /* 0x0a0000007a107fae */ /* 0x000fe200099a1016 */
[----:B-1----:R-:W-:-:S03]  /*79c0*/  VIADD R251, R251, 0xffffff80 ;  /* 0xffffff80fbfb7836 */ /* 0x002fc60000000000 */
[----:B------:R-:W-:Y:S01]  /*79d0*/  LDGSTS.E [R16+0xa008], desc[UR22][R120.64], P4 ;  /* 0x0a00800078107fae */ /* 0x000fe2000a1a1016 */
[----:B--2---:R-:W-:-:S04]  /*79e0*/  SHF.R.U32.HI R252, RZ, 0x6, R252 ;  /* 0x00000006fffc7819 */ /* 0x004fc800000116fc */
[----:B------:R-:W-:-:S04]  /*79f0*/  SGXT.U32 R252, R252, 0x1 ;  /* 0x00000001fcfc781a */ /* 0x000fc80000000000 */
[----:B------:R-:W-:-:S04]  /*7a00*/  LOP3.LUT R252, R252, 0x38, RZ, 0xfc, !PT ;  /* 0x00000038fcfc7812 */ /* 0x000fc800078efcff */
[----:B------:R-:W-:Y:S02]  /*7a10*/  ISETP.GE.AND P6, PT, R252, R251, PT ;  /* 0x000000fbfc00720c */ /* 0x000fe40003fc6270 */
[----:B------:R-:W2:Y:S02]  /*7a20*/  LDL.LU R251, [R1+0x30] ;  /* 0x0000300001fb7983 */ /* 0x000ea40000300800 */
[----:B------:R-:W-:-:S04]  /*7a30*/  SEL R252, RZ, 0x4, P6 ;  /* 0x00000004fffc7807 */ /* 0x000fc80003000000 */
[----:B------:R-:W-:-:S04]  /*7a40*/  SEL R252, R252, RZ, P2 ;  /* 0x000000fffcfc7207 */ /* 0x000fc80001000000 */
[----:B------:R-:W-:Y:S02]  /*7a50*/  ISETP.NE.U32.AND P4, PT, R252, RZ, PT ;  /* 0x000000fffc00720c */ /* 0x000fe40003f85070 */
[----:B------:R-:W1:Y:S01]  /*7a60*/  S2R R252, SR_TID.X ;  /* 0x0000000000fc7919 */ /* 0x000e620000002100 */
[----:B------:R-:W-:-:S04]  /*7a70*/  LOP3.LUT R28, R28, 0xfffffffe, RZ, 0xc0, !PT ;  /* 0xfffffffe1c1c7812 */ /* 0x000fc800078ec0ff */
[----:B------:R-:W-:Y:S02]  /*7a80*/  @P5 LOP3.LUT R28, R28, 0x1, RZ, 0xfc, !PT ;  /* 0x000000011c1c5812 */ /* 0x000fe400078efcff */
[----:B------:R-:W-:Y:S02]  /*7a90*/  ISETP.NE.U32.AND P6, PT, R0, RZ, PT ;  /* 0x000000ff0000720c */ /* 0x000fe40003fc5070 */
[----:B------:R-:W5:Y:S11]  /*7aa0*/  LDL.LU R0, [R1+0x68] ;  /* 0x0000680001007983 */ /* 0x000f760000300800 */
        /* <DEDUP_REMOVED lines=78> */
[----:B------:R-:W2:Y:S01]  /*7f90*/  LDL.LU R251, [R1+0x18] ;  /* 0x0000180001fb7983 */ /* 0x000ea20000300800 */
[----:B------:R-:W-:Y:S02]  /*7fa0*/  LOP3.LUT P5, RZ, R28, 0x1, RZ, 0xc0, !PT ;  /* 0x000000011cff7812 */ /* 0x000fe400078ac0ff */
[----:B------:R-:W1:Y:S01]  /*7fb0*/  S2R R28, SR_TID.X ;  /* 0x00000000001c7919 */ /* 0x000e620000002100 */
[----:B------:R-:W-:Y:S02]  /*7fc0*/  SEL R252, RZ, 0x4, P6 ;  /* 0x00000004fffc7807 */ /* 0x000fe40003000000 */
[----:B-1----:R-:W-:Y:S02]  /*7fd0*/  LEA.HI R28, R28, 0x1e, RZ, 0x1a ;  /* 0x0000001e1c1c7811 */ /* 0x002fe400078fd0ff */
[----:B--2---:R-:W-:-:S02]  /*7fe0*/  ISETP.NE.U32.AND P6, PT, R251, RZ, PT ;  /* 0x000000fffb00720c */ /* 0x004fc40003fc5070 */
[----:B------:R-:W1:Y:S11]  /*7ff0*/  LDC R251, c[0x0][0x3a0] ;  /* 0x0000e800fffb7b82 */ /* 0x000e760000000800 */
[----:B------:R-:W-:Y:S01]  /*8000*/  LDGSTS.E [R17+0xe008], desc[UR22][R52.64], P6 ;  /* 0x0e00800034117fae */ /* 0x000fe2000b1a1016 */
[----:B-1----:R-:W-:-:S05]  /*8010*/  VIADD R251, R251, 0xffffff80 ;  /* 0xffffff80fbfb7836 */ /* 0x002fca0000000000 */
[----:B------:R-:W-:Y:S02]  /*8020*/  ISETP.GE.AND P6, PT, R28, R251, PT ;  /* 0x000000fb1c00720c */ /* 0x000fe40003fc6270 */
[----:B------:R-:W2:Y:S02]  /*8030*/  LDL.LU R251, [R1+0x24] ;  /* 0x0000240001fb7983 */ /* 0x000ea40000300800 */
[----:B------:R-:W-:-:S04]  /*8040*/  SEL R28, RZ, 0x4, P6 ;  /* 0x00000004ff1c7807 */ /* 0x000fc80003000000 */
[----:B------:R-:W-:Y:S02]  /*8050*/  SEL R28, R28, RZ, P2 ;  /* 0x000000ff1c1c7207 */ /* 0x000fe40001000000 */
[----:B------:R-:W-:Y:S01]  /*8060*/  SEL R252, R252, RZ, P2 ;  /* 0x000000fffcfc7207 */ /* 0x000fe20001000000 */
[----:B------:R-:W-:Y:S02]  /*8070*/  USHF.R.S32.HI UR6, URZ, 0x1f, UR5 ;  /* 0x0000001fff067899 */ /* 0x000fe40008011405 */
[----:B------:R-:W-:Y:S02]  /*8080*/  USHF.L.U32 UR10, UR5, 0x2, URZ ;  /* 0x00000002050a7899 */ /* 0x000fe400080006ff */
[----:B------:R-:W-:Y:S01]  /*8090*/  USHF.L.U64.HI UR11, UR5, 0x2, UR6 ;  /* 0x00000002050b7899 */ /* 0x000fe20008010206 */
[----:B--2---:R-:W-:Y:S02]  /*80a0*/  ISETP.NE.U32.AND P6, PT, R251, RZ, PT ;  /* 0x000000fffb00720c */ /* 0x004fe40003fc5070 */
        /* <DEDUP_REMOVED lines=11> */
[----:B------:R-:W-:-:S04]  /*8160*/  ISETP.GE.AND P6, PT, R28, R251, PT ;  /* 0x000000fb1c00720c */ /* 0x000fc80003fc6270 */
[----:B------:R-:W-:-:S04]  /*8170*/  SEL R28, RZ, 0x4, P6 ;  /* 0x00000004ff1c7807 */ /* 0x000fc80003000000 */
[----:B------:R-:W-:-:S04]  /*8180*/  SEL R28, R28, RZ, P2 ;  /* 0x000000ff1c1c7207 */ /* 0x000fc80001000000 */
[----:B------:R-:W-:Y:S02]  /*8190*/  ISETP.NE.U32.AND P3, PT, R28, RZ, PT ;  /* 0x000000ff1c00720c */ /* 0x000fe40003f65070 */
[----:B------:R-:W1:Y:S01]  /*81a0*/  S2R R28, SR_TID.X ;  /* 0x00000000001c7919 */ /* 0x000e620000002100 */
[----:B------:R-:W-:Y:S02]  /*81b0*/  ISETP.NE.U32.AND P6, PT, R2, RZ, PT ;  /* 0x000000ff0200720c */ /* 0x000fe40003fc5070 */
[----:B------:R-:W2:Y:S01]  /*81c0*/  S2R R2, SR_TID.X ;  /* 0x0000000000027919 */ /* 0x000ea20000002100 */
[----:B-1----:R-:W-:-:S04]  /*81d0*/  LEA.HI R28, R28, 0x3e, RZ, 0x1a ;  /* 0x0000003e1c1c7811 */ /* 0x002fc800078fd0ff */
[----:B------:R-:W-:-:S04]  /*81e0*/  ISETP.GE.AND P4, PT, R28, R251, PT ;  /* 0x000000fb1c00720c */ /* 0x000fc80003f86270 */
[----:B------:R-:W-:Y:S02]  /*81f0*/  SEL R28, RZ, 0x4, P4 ;  /* 0x00000004ff1c7807 */ /* 0x000fe40002000000 */
[----:B------:R-:W-:Y:S02]  /*8200*/  ISETP.NE.U32.AND P4, PT, R124, RZ, PT ;  /* 0x000000ff7c00720c */ /* 0x000fe40003f85070 */
[----:B--2---:R-:W-:Y:S01]  /*8210*/  SHF.R.U32.HI R2, RZ, 0x6, R2 ;  /* 0x00000006ff027819 */ /* 0x004fe20000011602 */
[----:B------:R-:W1:Y:S01]  /*8220*/  LDC R124, c[0x0][0x3a0] ;  /* 0x0000e800ff7c7b82 */ /* 0x000e620000000800 */
[----:B------:R-:W-:Y:S02]  /*8230*/  SEL R28, R28, RZ, P2 ;  /* 0x000000ff1c1c7207 */ /* 0x000fe40001000000 */
[----:B------:R-:W-:-:S07]  /*8240*/  SGXT.U32 R2, R2, 0x1 ;  /* 0x000000010202781a */ /* 0x000fce0000000000 */
[----:B------:R-:W-:Y:S01]  /*8250*/  LDGSTS.E [R18+0xc000], desc[UR22][R82.64], P4 ;  /* 0x0c00000052127fae */ /* 0x000fe2000a1a1016 */
[----:B------:R-:W-:Y:S02]  /*8260*/  ISETP.NE.U32.AND P4, PT, R28, RZ, PT ;  /* 0x000000ff1c00720c */ /* 0x000fe40003f85070 */
[----:B------:R-:W-:Y:S01]  /*8270*/  LOP3.LUT R28, R2, 0x5c, RZ, 0xfc, !PT ;  /* 0x0000005c021c7812 */ /* 0x000fe200078efcff */
[----:B------:R-:W-:Y:S03]  /*8280*/  LDGSTS.E [R18+0xc008], desc[UR22][R80.64], P6 ;  /* 0x0c00800050127fae */ /* 0x000fe6000b1a1016 */
[----:B------:R-:W-:Y:S01]  /*8290*/  ISETP.GE.AND P6, PT, R28, R251, PT ;  /* 0x000000fb1c00720c */ /* 0x000fe20003fc6270 */
[----:B------:R-:W-:Y:S03]  /*82a0*/  LDGSTS.E [R18+0xe000], desc[UR22][R50.64], P1 ;  /* 0x0e00000032127fae */ /* 0x000fe600089a1016 */
[----:B------:R-:W-:Y:S01]  /*82b0*/  SEL R28, RZ, 0x4, P6 ;  /* 0x00000004ff1c7807 */ /* 0x000fe20003000000 */
[----:B------:R-:W-:Y:S01]  /*82c0*/  LDGSTS.E [R18+0xe008], desc[UR22][R48.64], P0 ;  /* 0x0e00800030127fae */ /* 0x000fe200081a1016 */
[----:B------:R-:W-:-:S02]  /*82d0*/  ISETP.NE.U32.AND P6, PT, R252, RZ, PT ;  /* 0x000000fffc00720c */ /* 0x000fc40003fc5070 */
[----:B------:R-:W2:Y:S01]  /*82e0*/  S2R R252, SR_TID.X ;  /* 0x0000000000fc7919 */ /* 0x000ea20000002100 */
[----:B------:R-:W-:Y:S02]  /*82f0*/  SEL R28, R28, RZ, P2 ;  /* 0x000000ff1c1c7207 */ /* 0x000fe40001000000 */
[C---:B------:R-:W-:Y:S02]  /*8300*/  LOP3.LUT P1, RZ, R27.reuse, 0x80000000, RZ, 0xc0, !PT ;  /* 0x800000001bff7812 */ /* 0x040fe4000782c0ff */
[----:B------:R-:W-:-:S06]  /*8310*/  LOP3.LUT P0, RZ, R27, 0x40000000, RZ, 0xc0, !PT ;  /* 0x400000001bff7812 */ /* 0x000fcc000780c0ff */
[----:B------:R-:W-:Y:S01]  /*8320*/  LDGSTS.E [R19+0x8000], desc[UR22][R144.64], P6 ;  /* 0x0800000090137fae */ /* 0x000fe2000b1a1016 */
[----:B------:R-:W-:Y:S02]  /*8330*/  ISETP.NE.U32.AND P6, PT, R28, RZ, PT ;  /* 0x000000ff1c00720c */ /* 0x000fe40003fc5070 */
[----:B------:R-:W-:Y:S01]  /*8340*/  LOP3.LUT R27, R2, 0x7c, RZ, 0xfc, !PT ;  /* 0x0000007c021b7812 */ /* 0x000fe200078efcff */
[----:B------:R-:W-:Y:S04]  /*8350*/  LDGSTS.E [R19+0x8008], desc[UR22][R142.64], P5 ;  /* 0x080080008e137fae */ /* 0x000fe8000a9a1016 */
[----:B------:R-:W-:Y:S01]  /*8360*/  LDGSTS.E [R19+0xa000], desc[UR22][R110.64], P3 ;  /* 0x0a0000006e137fae */ /* 0x000fe200099a1016 */
[----:B------:R-:W-:-:S03]  /*8370*/  ISETP.GE.AND P3, PT, R27, R251, PT ;  /* 0x000000fb1b00720c */ /* 0x000fc60003f66270 */
[----:B------:R-:W-:Y:S04]  /*8380*/  LDGSTS.E [R19+0xa008], desc[UR22][R108.64], P4 ;  /* 0x0a0080006c137fae */ /* 0x000fe8000a1a1016 */
[----:B------:R-:W-:Y:S01]  /*8390*/  LDGSTS.E [R19+0xc000], desc[UR22][R78.64], P6 ;  /* 0x0c0000004e137fae */ /* 0x000fe2000b1a1016 */
[----:B--2---:R-:W-:-:S04]  /*83a0*/  LEA.HI R28, R252, 0x5e, RZ, 0x1a ;  /* 0x0000005efc1c7811 */ /* 0x004fc800078fd0ff */
[-C--:B------:R-:W-:Y:S02]  /*83b0*/  ISETP.GE.AND P5, PT, R28, R251.reuse, PT ;  /* 0x000000fb1c00720c */ /* 0x080fe40003fa6270 */
[----:B------:R-:W-:Y:S02]  /*83c0*/  LEA.HI R252, R252, 0x7e, RZ, 0x1a ;  /* 0x0000007efcfc7811 */ /* 0x000fe400078fd0ff */
[----:B------:R-:W-:Y:S02]  /*83d0*/  SEL R27, RZ, 0x4, P5 ;  /* 0x00000004ff1b7807 */ /* 0x000fe40002800000 */
[----:B------:R-:W-:Y:S02]  /*83e0*/  ISETP.GE.AND P5, PT, R252, R251, PT ;  /* 0x000000fbfc00720c */ /* 0x000fe40003fa6270 */
[----:B------:R-:W-:Y:S02]  /*83f0*/  SEL R27, R27, RZ, P2 ;  /* 0x000000ff1b1b7207 */ /* 0x000fe40001000000 */
[----:B------:R-:W-:-:S02]  /*8400*/  SEL R28, RZ, 0x4, P5 ;  /* 0x00000004ff1c7807 */ /* 0x000fc40002800000 */
[----:B------:R-:W-:Y:S02]  /*8410*/  ISETP.NE.U32.AND P5, PT, R27, RZ, PT ;  /* 0x000000ff1b00720c */ /* 0x000fe40003fa5070 */
[----:B------:R-:W-:Y:S02]  /*8420*/  SEL R27, RZ, 0x4, P3 ;  /* 0x00000004ff1b7807 */ /* 0x000fe40001800000 */
[----:B------:R-:W-:Y:S02]  /*8430*/  SEL R28, R28, RZ, P2 ;  /* 0x000000ff1c1c7207 */ /* 0x000fe40001000000 */
[----:B------:R-:W-:Y:S02]  /*8440*/  SEL R27, R27, RZ, P2 ;  /* 0x000000ff1b1b7207 */ /* 0x000fe40001000000 */
[----:B------:R-:W-:Y:S02]  /*8450*/  ISETP.NE.U32.AND P3, PT, R28, RZ, PT ;  /* 0x000000ff1c00720c */ /* 0x000fe40003f65070 */
[----:B------:R-:W-:Y:S01]  /*8460*/  ISETP.NE.U32.AND P2, PT, R27, RZ, PT ;  /* 0x000000ff1b00720c */ /* 0x000fe20003f45070 */
[----:B------:R-:W-:-:S02]  /*8470*/  VIADD R252, R3, UR7 ;  /* 0x0000000703fc7c36 */ /* 0x000fc40008000000 */
[----:B------:R-:W-:Y:S10]  /*8480*/  LDGSTS.E [R19+0xc008], desc[UR22][R76.64], P5 ;  /* 0x0c0080004c137fae */ /* 0x000ff4000a9a1016 */
[----:B------:R-:W-:Y:S04]  /*8490*/  LDGSTS.E [R19+0xe000], desc[UR22][R46.64], P2 ;  /* 0x0e0000002e137fae */ /* 0x000fe800091a1016 */
[----:B------:R-:W-:Y:S04]  /*84a0*/  LDGSTS.E [R19+0xe008], desc[UR22][R44.64], P3 ;  /* 0x0e0080002c137fae */ /* 0x000fe800099a1016 */
[----:B------:R-:W0:Y:S04]  /*84b0*/  LDGDEPBAR ;  /* 0x00000000000079af */ /* 0x000e280000000000 */
[----:B------:R-:W-:Y:S04]  /*84c0*/  LDGSTS.E [R252+0x1c000], desc[UR22][R204.64], P1 ;  /* 0x1c000000ccfc7fae */ /* 0x000fe800089a1016 */
[----:B------:R-:W-:Y:S04]  /*84d0*/  LDGSTS.E [R252+0x1c400], desc[UR22][R200.64], P1 ;  /* 0x1c400000c8fc7fae */ /* 0x000fe800089a1016 */
[----:B------:R-:W-:Y:S04]  /*84e0*/  LDGSTS.E [R252+0x1c800], desc[UR22][R184.64], P1 ;  /* 0x1c800000b8fc7fae */ /* 0x000fe800089a1016 */
[----:B------:R2:W-:Y:S04]  /*84f0*/  LDGSTS.E [R252+0x1cc00], desc[UR22][R40.64], P1 ;  /* 0x1cc0000028fc7fae */ /* 0x0005e800089a1016 */
        /* <DEDUP_REMOVED lines=23> */
[----:B------:R3:W-:Y:S01]  /*8670*/  LDGSTS.E [R25+0x1cf00], desc[UR22][R222.64], P1 ;  /* 0x1cf00000de197fae */ /* 0x0007e200089a1016 */
[----:B-1----:R-:W-:-:S03]  /*8680*/  VIADD R27, R124, 0xffffff00 ;  /* 0xffffff007c1b7836 */ /* 0x002fc60000000000 */
[----:B------:R3:W-:Y:S04]  /*8690*/  LDGSTS.E [R26+0x1c380], desc[UR22][R202.64], P1 ;  /* 0x1c380000ca1a7fae */ /* 0x0007e800089a1016 */
[----:B------:R3:W-:Y:S04]  /*86a0*/  LDGSTS.E [R26+0x1c780], desc[UR22][R186.64], P1 ;  /* 0x1c780000ba1a7fae */ /* 0x0007e800089a1016 */
[----:B------:R3:W-:Y:S04]  /*86b0*/  LDGSTS.E [R26+0x1cb80], desc[UR22][R42.64], P1 ;  /* 0x1cb800002a1a7fae */ /* 0x0007e800089a1016 */
[----:B------:R3:W-:Y:S04]  /*86c0*/  LDGSTS.E [R26+0x1cf80], desc[UR22][R220.64], P1 ;  /* 0x1cf80000dc1a7fae */ /* 0x0007e800089a1016 */
[----:B------:R-:W0:Y:S01]  /*86d0*/  LDGDEPBAR ;  /* 0x00000000000079af */ /* 0x000e220000000000 */
[----:B------:R-:W-:Y:S01]  /*86e0*/  ISETP.GE.AND P1, PT, R2, R27, PT ;  /* 0x0000001b0200720c */ /* 0x000fe20003f26270 */
[----:B--2---:R-:W-:-:S03]  /*86f0*/  VIADD R252, R124, 0x7f ;  /* 0x0000007f7cfc7836 */ /* 0x004fc60000000000 */
[----:B------:R-:W-:Y:S02]  /*8700*/  SEL R28, RZ, 0x4, P1 ;  /* 0x00000004ff1c7807 */ /* 0x000fe40000800000 */
[----:B------:R-:W-:-:S04]  /*8710*/  ISETP.NE.U32.AND P1, PT, RZ, UR12, PT ;  /* 0x0000000cff007c0c */ /* 0x000fc8000bf25070 */
[C---:B------:R-:W-:Y:S02]  /*8720*/  ISETP.LT.OR P3, PT, R252.reuse, 0x80, P1 ;  /* 0x00000080fc00780c */ /* 0x040fe40000f61670 */
[----:B------:R-:W-:Y:S02]  /*8730*/  ISETP.GT.AND P2, PT, R252, 0x17f, PT ;  /* 0x0000017ffc00780c */ /* 0x000fe40003f44270 */
[----:B------:R-:W-:Y:S02]  /*8740*/  IADD3 R218, P4, PT, R218, UR10, RZ ;  /* 0x0000000adada7c10 */ /* 0x000fe4000ff9e0ff */
[----:B------:R-:W-:Y:S02]  /*8750*/  SEL R28, R28, RZ, P2 ;  /* 0x000000ff1c1c7207 */ /* 0x000fe40001000000 */
[----:B------:R-:W-:Y:S01]  /*8760*/  IADD3.X R219, PT, PT, R219, UR11, RZ, P4, !PT ;  /* 0x0000000bdbdb7c10 */ /* 0x000fe2000a7fe4ff */
[----:B------:R-:W-:-:S04]  /*8770*/  DEPBAR.LE SB0, 0x2 ;  /* 0x000080800000791a */ /* 0x000fc80000000000 */
[----:B------:R-:W-:Y:S01]  /*8780*/  BAR.SYNC.DEFER_BLOCKING 0x0 ;  /* 0x0000000000007b1d */ /* 0x000fe20000010000 */
[----:B------:R-:W-:-:S05]  /*8790*/  ISETP.NE.U32.AND P4, PT, R28, RZ, PT ;  /* 0x000000ff1c00720c */ /* 0x000fca0003f85070 */
[----:B---3--:R-:W-:Y:S08]  /*87a0*/  @P3 BRA `(.L_x_6) ;  /* 0x0000000400643947 */ /* 0x008ff00003800000 */
[----:B------:R-:W-:Y:S02]  /*87b0*/  USHF.R.U32.HI UR68, URZ, 0x4, UR7 ;  /* 0x00000004ff447899 */ /* 0x000fe40008011607 */
[----:B------:R-:W-:Y:S02]  /*87c0*/  UIADD3 UR15, UPT, UPT, UR7, 0x18000, URZ ;  /* 0x00018000070f7890 */ /* 0x000fe4000fffe0ff */
[----:B------:R-:W-:Y:S02]  /*87d0*/  USGXT.U32 UR68, UR68, 0xe ;  /* 0x0000000e4444789a */ /* 0x000fe40008000000 */
[----:B------:R-:W-:Y:S02]  /*87e0*/  USHF.R.U32.HI UR15, URZ, 0x4, UR15 ;  /* 0x00000004ff0f7899 */ /* 0x000fe4000801160f */
[----:B------:R-:W-:Y:S02]  /*87f0*/  UIADD3 UR74, UP1, UPT, UR68, 0x2, URZ ;  /* 0x00000002444a7890 */ /* 0x000fe4000ff3e0ff */
[----:B------:R-:W-:Y:S01]  /*8800*/  USGXT.U32 UR72, UR15, 0xe ;  /* 0x0000000e0f48789a */ /* 0x000fe20008000000 */
[----:B------:R-:W-:Y:S01]  /*8810*/  UMOV UR12, URZ ;  /* 0x000000ff000c7c82 */ /* 0x000fe20008000000 */
[----:B------:R-:W-:Y:S01]  /*8820*/  UMOV UR13, URZ ;  /* 0x000000ff000d7c82 */ /* 0x000fe20008000000 */
[----:B------:R-:W-:-:S02]  /*8830*/  UIADD3.X UR75, UPT, UPT, UR12, 0x40004040, URZ, UP1, !UPT ;  /* 0x400040400c4b7890 */ /* 0x000fc40008ffe4ff */
[----:B------:R-:W-:Y:S02]  /*8840*/  UIADD3 UR26, UP1, UPT, UR72, 0x2, URZ ;  /* 0x00000002481a7890 */ /* 0x000fe4000ff3e0ff */
[----:B------:R-:W-:Y:S02]  /*8850*/  UIADD3.64 UR18, UPT, UPT, UR74, 0x2, URZ ;  /* 0x000000024a127897 */ /* 0x000fe4000fffe0ff */
[----:B------:R-:W-:Y:S02]  /*8860*/  UIADD3.X UR27, UPT, UPT, UR13, 0x40004040, URZ, UP1, !UPT ;  /* 0x400040400d1b7890 */ /* 0x000fe40008ffe4ff */
[----:B------:R-:W-:Y:S02]  /*8870*/  UIADD3.64 UR64, UPT, UPT, UR74, 0x4, URZ ;  /* 0x000000044a407897 */ /* 0x000fe4000fffe0ff */
[----:B------:R-:W-:Y:S02]  /*8880*/  UIADD3.64 UR24, UPT, UPT, UR26, 0x2, URZ ;  /* 0x000000021a187897 */ /* 0x000fe4000fffe0ff */
[----:B------:R-:W-:-:S02]  /*8890*/  UIADD3.64 UR66, UPT, UPT, UR26, 0x4, URZ ;  /* 0x000000041a427897 */ /* 0x000fc4000fffe0ff */
[----:B------:R-:W-:Y:S02]  /*88a0*/  UIADD3.64 UR60, UPT, UPT, UR74, 0x1fe, URZ ;  /* 0x000001fe4a3c7897 */ /* 0x000fe4000fffe0ff */
[----:B------:R-:W-:Y:S01]  /*88b0*/  UIADD3.64 UR58, UPT, UPT, UR26, 0xfe, URZ ;  /* 0x000000fe1a3a7897 */ /* 0x000fe2000fffe0ff */
[----:B------:R-:W-:Y:S01]  /*88c0*/  UMOV UR70, 0x0 ;  /* 0x0000000000467882 */ /* 0x000fe20000000000 */
[----:B------:R-:W-:Y:S01]  /*88d0*/  UMOV UR71, 0x4080910 ;  /* 0x0408091000477882 */ /* 0x000fe20000000000 */
[----:B------:R-:W-:Y:S01]  /*88e0*/  UIADD3.64 UR50, UPT, UPT, UR74, 0x200, URZ ;  /* 0x000002004a327897 */ /* 0x000fe2000fffe0ff */
[----:B------:R-:W-:Y:S01]  /*88f0*/  UMOV UR69, 0x40004040 ;  /* 0x4000404000457882 */ /* 0x000fe20000000000 */
[----:B------:R-:W-:Y:S01]  /*8900*/  UMOV UR73, 0x40004040 ;  /* 0x4000404000497882 */ /* 0x000fe20000000000 */
[----:B------:R-:W-:Y:S01]  /*8910*/  UIADD3.64 UR46, UPT, UPT, UR26, 0x100, URZ ;  /* 0x000001001a2e7897 */ /* 0x000fe2000fffe0ff */
[----:B------:R1:W-:Y:S01]  /*8920*/  UTCHMMA gdesc[UR68], gdesc[UR72], tmem[UR8], tmem[UR70], idesc[UR71], !UPT ;  /* 0x00ff4648440075ea */ /* 0x0003e2000f800008 */
[----:B------:R-:W-:Y:S01]  /*8930*/  UMOV UR30, 0x0 ;  /* 0x00000000001e7882 */ /* 0x000fe20000000000 */
[----:B------:R-:W-:Y:S01]  /*8940*/  UMOV UR31, 0x4080910 ;  /* 0x04080910001f7882 */ /* 0x000fe20000000000 */
[----:B------:R-:W-:Y:S01]  /*8950*/  UMOV UR76, 0x0 ;  /* 0x00000000004c7882 */ /* 0x000fe20000000000 */
[----:B------:R-:W-:Y:S01]  /*8960*/  UMOV UR77, 0x4080910 ;  /* 0x04080910004d7882 */ /* 0x000fe20000000000 */
[----:B------:R-:W-:Y:S01]  /*8970*/  UMOV UR62, 0x0 ;  /* 0x00000000003e7882 */ /* 0x000fe20000000000 */
[----:B------:R-:W-:Y:S01]  /*8980*/  UMOV UR63, 0x4080910 ;  /* 0x04080910003f7882 */ /* 0x000fe20000000000 */
[----:B------:R-:W-:Y:S01]  /*8990*/  UTCHMMA gdesc[UR74], gdesc[UR26], tmem[UR8], tmem[UR30], idesc[UR31], UPT ;  /* 0x00ff1e1a4a0075ea */ /* 0x000fe2000b800008 */
[----:B------:R-:W-:Y:S01]  /*89a0*/  UMOV UR54, 0x0 ;  /* 0x0000000000367882 */ /* 0x000fe20000000000 */
[----:B------:R-:W-:Y:S01]  /*89b0*/  UMOV UR55, 0x4080910 ;  /* 0x0408091000377882 */ /* 0x000fe20000000000 */
[----:B------:R-:W-:Y:S01]  /*89c0*/  UIADD3.64 UR36, UPT, UPT, UR74, 0x202, URZ ;  /* 0x000002024a247897 */ /* 0x000fe2000fffe0ff */
[----:B------:R-:W-:Y:S01]  /*89d0*/  UTCHMMA gdesc[UR18], gdesc[UR24], tmem[UR8], tmem[UR76], idesc[UR77], UPT ;  /* 0x00ff4c18120075ea */ /* 0x000fe2000b800008 */
[----:B-1----:R-:W-:Y:S01]  /*89e0*/  UIADD3.64 UR68, UPT, UPT, UR26, 0x102, URZ ;  /* 0x000001021a447897 */ /* 0x002fe2000fffe0ff */
[----:B------:R-:W-:Y:S01]  /*89f0*/  UTCHMMA gdesc[UR64], gdesc[UR66], tmem[UR8], tmem[UR62], idesc[UR63], UPT ;  /* 0x00ff3e42400075ea */ /* 0x000fe2000b800008 */
[----:B------:R-:W-:Y:S01]  /*8a00*/  UIADD3.64 UR56, UPT, UPT, UR74, 0x204, URZ ;  /* 0x000002044a387897 */ /* 0x000fe2000fffe0ff */
[----:B------:R1:W-:Y:S01]  /*8a10*/  UTCHMMA gdesc[UR60], gdesc[UR58], tmem[UR8], tmem[UR54], idesc[UR55], UPT ;  /* 0x00ff363a3c0075ea */ /* 0x0003e2000b800008 */
[----:B------:R-:W-:-:S02]  /*8a20*/  UIADD3.64 UR72, UPT, UPT, UR26, 0x104, URZ ;  /* 0x000001041a487897 */ /* 0x000fc4000fffe0ff */
[----:B------:R-:W-:Y:S02]  /*8a30*/  UIADD3.64 UR52, UPT, UPT, UR74, 0x3fe, URZ ;  /* 0x000003fe4a347897 */ /* 0x000fe4000fffe0ff */
[----:B------:R-:W-:Y:S01]  /*8a40*/  UIADD3.64 UR70, UPT, UPT, UR26, 0x1fe, URZ ;  /* 0x000001fe1a467897 */ /* 0x000fe2000fffe0ff */
[----:B------:R-:W-:Y:S01]  /*8a50*/  UMOV UR42, 0x0 ;  /* 0x00000000002a7882 */ /* 0x000fe20000000000 */
[----:B------:R-:W-:Y:S01]  /*8a60*/  UMOV UR43, 0x4080910 ;  /* 0x04080910002b7882 */ /* 0x000fe20000000000 */
[----:B------:R-:W-:Y:S01]  /*8a70*/  UIADD3.64 UR48, UPT, UPT, UR74, 0x400, URZ ;  /* 0x000004004a307897 */ /* 0x000fe2000fffe0ff */
[----:B------:R2:W-:Y:S01]  /*8a80*/  UTCHMMA gdesc[UR50], gdesc[UR46], tmem[UR8], tmem[UR42], idesc[UR43], UPT ;  /* 0x00ff2a2e320075ea */ /* 0x0005e2000b800008 */
[----:B-1----:R-:W-:Y:S02]  /*8a90*/  UIADD3.64 UR54, UPT, UPT, UR26, 0x200, URZ ;  /* 0x000002001a367897 */ /* 0x002fe4000fffe0ff */
[----:B------:R-:W-:Y:S02]  /*8aa0*/  UIADD3.64 UR44, UPT, UPT, UR74, 0x402, URZ ;  /* 0x000004024a2c7897 */ /* 0x000fe4000fffe0ff */
[----:B------:R-:W-:-:S02]  /*8ab0*/  UIADD3.64 UR40, UPT, UPT, UR74, 0x404, URZ ;  /* 0x000004044a287897 */ /* 0x000fc4000fffe0ff */
[----:B------:R-:W-:Y:S02]  /*8ac0*/  UIADD3.64 UR34, UPT, UPT, UR74, 0x5fe, URZ ;  /* 0x000005fe4a227897 */ /* 0x000fe4000fffe0ff */
[----:B------:R-:W-:Y:S02]  /*8ad0*/  UIADD3.64 UR30, UPT, UPT, UR74, 0x600, URZ ;  /* 0x000006004a1e7897 */ /* 0x000fe4000fffe0ff */
[----:B------:R-:W-:Y:S02]  /*8ae0*/  UIADD3.64 UR24, UPT, UPT, UR74, 0x602, URZ ;  /* 0x000006024a187897 */ /* 0x000fe4000fffe0ff */
[----:B------:R-:W-:Y:S02]  /*8af0*/  UIADD3.64 UR18, UPT, UPT, UR74, 0x604, URZ ;  /* 0x000006044a127897 */ /* 0x000fe4000fffe0ff */
[----:B------:R-:W-:Y:S02]  /*8b00*/  UIADD3.64 UR76, UPT, UPT, UR26, 0x202, URZ ;  /* 0x000002021a4c7897 */ /* 0x000fe4000fffe0ff */
[----:B------:R-:W-:-:S02]  /*8b10*/  UIADD3.64 UR74, UPT, UPT, UR26, 0x204, URZ ;  /* 0x000002041a4a7897 */ /* 0x000fc4000fffe0ff */
[----:B--2---:R-:W-:Y:S02]  /*8b20*/  UIADD3.64 UR46, UPT, UPT, UR26, 0x2fe, URZ ;  /* 0x000002fe1a2e7897 */ /* 0x004fe4000fffe0ff */
[----:B------:R-:W-:Y:S01]  /*8b30*/  UIADD3.64 UR42, UPT, UPT, UR26, 0x300, URZ ;  /* 0x000003001a2a7897 */ /* 0x000fe2000fffe0ff */
[----:B------:R-:W-:Y:S01]  /*8b40*/  UMOV UR64, 0x0 ;  /* 0x0000000000407882 */ /* 0x000fe20000000000 */
[----:B------:R-:W-:Y:S01]  /*8b50*/  UMOV UR65, 0x4080910 ;  /* 0x0408091000417882 */ /* 0x000fe20000000000 */
[----:B------:R-:W-:Y:S01]  /*8b60*/  UMOV UR66, 0x0 ;  /* 0x0000000000427882 */ /* 0x000fe20000000000 */
[----:B------:R-:W-:Y:S01]  /*8b70*/  UMOV UR67, 0x4080910 ;  /* 0x0408091000437882 */ /* 0x000fe20000000000 */
[----:B------:R-:W-:Y:S01]  /*8b80*/  UIADD3.64 UR62, UPT, UPT, UR26, 0x302, URZ ;  /* 0x000003021a3e7897 */ /* 0x000fe2000fffe0ff */
[----:B------:R1:W-:Y:S01]  /*8b90*/  UTCHMMA gdesc[UR36], gdesc[UR68], tmem[UR8], tmem[UR64], idesc[UR65], UPT ;  /* 0x00ff4044240075ea */ /* 0x0003e2000b800008 */
[----:B------:R-:W-:Y:S01]  /*8ba0*/  UIADD3.64 UR26, UPT, UPT, UR26, 0x304, URZ ;  /* 0x000003041a1a7897 */ /* 0x000fe2000fffe0ff */
[----:B------:R1:W-:Y:S01]  /*8bb0*/  UTCHMMA gdesc[UR56], gdesc[UR72], tmem[UR8], tmem[UR66], idesc[UR67], UPT ;  /* 0x00ff4248380075ea */ /* 0x0003e2000b800008 */
[----:B------:R-:W-:Y:S01]  /*8bc0*/  UMOV UR60, 0x0 ;  /* 0x00000000003c7882 */ /* 0x000fe20000000000 */
[----:B------:R-:W-:Y:S01]  /*8bd0*/  UMOV UR61, 0x4080910 ;  /* 0x04080910003d7882 */ /* 0x000fe20000000000 */
[----:B------:R-:W-:Y:S01]  /*8be0*/  UMOV UR58, 0x0 ;  /* 0x00000000003a7882 */ /* 0x000fe20000000000 */
[----:B------:R-:W-:Y:S01]  /*8bf0*/  UMOV UR59, 0x4080910 ;  /* 0x04080910003b7882 */ /* 0x000fe20000000000 */
[----:B------:R1:W-:Y:S01]  /*8c00*/  UTCHMMA gdesc[UR52], gdesc[UR70], tmem[UR8], tmem[UR60], idesc[UR61], UPT ;  /* 0x00ff3c46340075ea */ /* 0x0003e2000b800008 */
[----:B------:R1:W-:Y:S01]  /*8c10*/  UTCHMMA gdesc[UR48], gdesc[UR54], tmem[UR8], tmem[UR58], idesc[UR59], UPT ;  /* 0x00ff3a36300075ea */ /* 0x0003e2000b800008 */
[----:B------:R-:W-:Y:S01]  /*8c20*/  UMOV UR38, 0x0 ;  /* 0x0000000000267882 */ /* 0x000fe20000000000 */
[----:B------:R-:W-:Y:S01]  /*8c30*/  UMOV UR39, 0x4080910 ;  /* 0x0408091000277882 */ /* 0x000fe20000000000 */
[----:B------:R1:W-:Y:S01]  /*8c40*/  UTCHMMA gdesc[UR44], gdesc[UR76], tmem[UR8], tmem[UR64], idesc[UR65], UPT ;  /* 0x00ff404c2c0075ea */ /* 0x0003e2000b800008 */
[----:B------:R-:W-:Y:S01]  /*8c50*/  UMOV UR32, 0x0 ;  /* 0x0000000000207882 */ /* 0x000fe20000000000 */
[----:B------:R-:W-:Y:S01]  /*8c60*/  UMOV UR33, 0x4080910 ;  /* 0x0408091000217882 */ /* 0x000fe20000000000 */
[----:B------:R1:W-:Y:S01]  /*8c70*/  UTCHMMA gdesc[UR40], gdesc[UR74], tmem[UR8], tmem[UR66], idesc[UR67], UPT ;  /* 0x00ff424a280075ea */ /* 0x0003e2000b800008 */
[----:B------:R-:W-:Y:S01]  /*8c80*/  UMOV UR28, 0x0 ;  /* 0x00000000001c7882 */ /* 0x000fe20000000000 */
[----:B------:R-:W-:Y:S01]  /*8c90*/  UMOV UR29, 0x4080910 ;  /* 0x04080910001d7882 */ /* 0x000fe20000000000 */
[----:B------:R-:W-:Y:S01]  /*8ca0*/  UMOV UR15, URZ ;  /* 0x000000ff000f7c82 */ /* 0x000fe20008000000 */
[----:B------:R1:W-:Y:S01]  /*8cb0*/  UTCHMMA gdesc[UR34], gdesc[UR46], tmem[UR8], tmem[UR38], idesc[UR39], UPT ;  /* 0x00ff262e220075ea */ /* 0x0003e2000b800008 */
[----:B------:R-:W-:Y:S01]  /*8cc0*/  UMOV UR20, 0x0 ;  /* 0x0000000000147882 */ /* 0x000fe20000000000 */
[----:B------:R-:W-:Y:S01]  /*8cd0*/  UMOV UR21, 0x4080910 ;  /* 0x0408091000157882 */ /* 0x000fe20000000000 */
[----:B------:R1:W-:Y:S01]  /*8ce0*/  UTCHMMA gdesc[UR30], gdesc[UR42], tmem[UR8], tmem[UR32], idesc[UR33], UPT ;  /* 0x00ff202a1e0075ea */ /* 0x0003e2000b800008 */
[----:B------:R-:W-:Y:S01]  /*8cf0*/  UMOV UR12, UR14 ;  /* 0x0000000e000c7c82 */ /* 0x000fe20008000000 */
[----:B------:R1:W-:Y:S01]  /*8d00*/  UTCHMMA gdesc[UR24], gdesc[UR62], tmem[UR8], tmem[UR28], idesc[UR29], UPT ;  /* 0x00ff1c3e180075ea */ /* 0x0003e2000b800008 */
[----:B------:R1:W-:Y:S01]  /*8d10*/  UTCHMMA gdesc[UR18], gdesc[UR26], tmem[UR8], tmem[UR20], idesc[UR21], UPT ;  /* 0x00ff141a120075ea */ /* 0x0003e2000b800008 */
[----:B------:R1:W-:Y:S01]  /*8d20*/  UTCBAR [UR12], URZ ;  /* 0x000000ff0c0073e9 */ /* 0x0003e200080000ff */
[----:B------:R-:W-:Y:S01]  /*8d30*/  NOP ;  /* 0x0000000000007918 */ /* 0x000fe20000000000 */
.L_x_6:
[----:B------:R-:W-:Y:S01]  /*8d40*/  BAR.SYNC.DEFER_BLOCKING 0x0 ;  /* 0x0000000000007b1d */ /* 0x000fe20000010000 */
[----:B------:R-:W-:Y:S01]  /*8d50*/  LOP3.LUT R28, R2, 0x2, RZ, 0xfc, !PT ;  /* 0x00000002021c7812 */ /* 0x000fe200078efcff */
[----:B------:R-:W-:Y:S01]  /*8d60*/  VIADD R251, R4, UR7 ;  /* 0x0000000704fb7c36 */ /* 0x000fe20008000000 */
[----:B------:R-:W-:Y:S01]  /*8d70*/  IADD3 R140, P5, PT, R140, UR10, RZ ;  /* 0x0000000a8c8c7c10 */ /* 0x000fe2000ffbe0ff */
[----:B------:R-:W-:Y:S01]  /*8d80*/  USHF.R.S32.HI UR15, URZ, 0x1f, UR4 ;  /* 0x0000001fff0f7899 */ /* 0x000fe20008011404 */
[----:B------:R-:W-:Y:S01]  /*8d90*/  ISETP.GE.AND P3, PT, R28, R27, PT ;  /* 0x0000001b1c00720c */ /* 0x000fe20003f66270 */
[----:B-1----:R-:W-:Y:S01]  /*8da0*/  USHF.L.U32 UR12, UR4, 0x2, URZ ;  /* 0x00000002040c7899 */ /* 0x002fe200080006ff */
[----:B------:R-:W-:Y:S01]  /*8db0*/  IADD3.X R141, PT, PT, R141, UR11, RZ, P5, !PT ;  /* 0x0000000b8d8d7c10 */ /* 0x000fe2000affe4ff */
[----:B------:R-:W-:Y:S01]  /*8dc0*/  USHF.L.U64.HI UR13, UR4, 0x2, UR15 ;  /* 0x00000002040d7899 */ /* 0x000fe2000801020f */
[----:B------:R-:W-:Y:S01]  /*8dd0*/  SEL R28, RZ, 0x4, P3 ;  /* 0x00000004ff1c7807 */ /* 0x000fe20001800000 */
[----:B------:R-:W-:Y:S01]  /*8de0*/  UMOV UR21, URZ ;  /* 0x000000ff00157c82 */ /* 0x000fe20008000000 */
[----:B------:R-:W-:-:S02]  /*8df0*/  IADD3 R138, P5, PT, R138, UR10, RZ ;  /* 0x0000000a8a8a7c10 */ /* 0x000fc4000ffbe0ff */
[----:B------:R-:W-:Y:S02]  /*8e00*/  SEL R28, R28, RZ, P2 ;  /* 0x000000ff1c1c7207 */ /* 0x000fe40001000000 */
[----:B------:R-:W-:Y:S02]  /*8e10*/  IADD3.X R139, PT, PT, R139, UR11, RZ, P5, !PT ;  /* 0x0000000b8b8b7c10 */ /* 0x000fe4000affe4ff */
[----:B------:R-:W-:Y:S02]  /*8e20*/  ISETP.NE.U32.AND P3, PT, R28, RZ, PT ;  /* 0x000000ff1c00720c */ /* 0x000fe40003f65070 */
[----:B------:R-:W-:Y:S02]  /*8e30*/  IADD3 R106, P5, PT, R106, UR10, RZ ;  /* 0x0000000a6a6a7c10 */ /* 0x000fe4000ffbe0ff */
[----:B------:R-:W-:Y:S02]  /*8e40*/  IADD3 R68, P6, PT, R68, UR10, RZ ;  /* 0x0000000a44447c10 */ /* 0x000fe4000ffde0ff */
[----:B------:R-:W-:Y:S01]  /*8e50*/  IADD3.X R107, PT, PT, R107, UR11, RZ, P5, !PT ;  /* 0x0000000b6b6b7c10 */ /* 0x000fe2000affe4ff */
[----:B------:R-:W-:Y:S01]  /*8e60*/  @!PT LDS RZ, [RZ] ;  /* 0x00000000fffff984 */ /* 0x000fe20000000800 */
[----:B------:R-:W-:Y:S01]  /*8e70*/  @!PT LDS RZ, [RZ] ;  /* 0x00000000fffff984 */ /* 0x000fe20000000800 */
[----:B------:R-:W-:Y:S01]  /*8e80*/  @!PT LDS RZ, [RZ] ;  /* 0x00000000fffff984 */ /* 0x000fe20000000800 */
[----:B------:R1:W-:Y:S01]  /*8e90*/  LDGSTS.E [R251+0x10000], desc[UR22][R218.64], P4 ;  /* 0x10000000dafb7fae */ /* 0x0003e2000a1a1016 */
[----:B------:R-:W-:-:S02]  /*8ea0*/  IADD3 R170, P4, PT, R170, UR10, RZ ;  /* 0x0000000aaaaa7c10 */ /* 0x000fc4000ff9e0ff */
[----:B------:R-:W-:Y:S02]  /*8eb0*/  IADD3 R104, P5, PT, R104, UR10, RZ ;  /* 0x0000000a68687c10 */ /* 0x000fe4000ffbe0ff */
[----:B------:R-:W-:Y:S02]  /*8ec0*/  IADD3.X R171, PT, PT, R171, UR11, RZ, P4, !PT ;  /* 0x0000000babab7c10 */ /* 0x000fe4000a7fe4ff */
[----:B------:R-:W-:Y:S02]  /*8ed0*/  IADD3.X R105, PT, PT, R105, UR11, RZ, P5, !PT ;  /* 0x0000000b69697c10 */ /* 0x000fe4000affe4ff */
[----:B------:R-:W-:Y:S02]  /*8ee0*/  IADD3 R74, P5, PT, R74, UR10, RZ ;  /* 0x0000000a4a4a7c10 */ /* 0x000fe4000ffbe0ff */
[----:B------:R-:W-:Y:S01]  /*8ef0*/  IADD3.X R69, PT, PT, R69, UR11, RZ, P6, !PT ;  /* 0x0000000b45457c10 */ /* 0x000fe2000b7fe4ff */
[----:B-1----:R-:W-:Y:S01]  /*8f00*/  VIADD R219, R4, UR7 ;  /* 0x0000000704db7c36 */ /* 0x002fe20008000000 */
[----:B------:R-:W-:-:S02]  /*8f10*/  LOP3.LUT R218, R2, 0x20, RZ, 0xfc, !PT ;  /* 0x0000002002da7812 */ /* 0x000fc400078efcff */
[----:B------:R-:W-:Y:S02]  /*8f20*/  LOP3.LUT R251, R2, 0x22, RZ, 0xfc, !PT ;  /* 0x0000002202fb7812 */ /* 0x000fe400078efcff */
[----:B------:R1:W-:Y:S01]  /*8f30*/  LDGSTS.E [R219+0x10008], desc[UR22][R170.64], P3 ;  /* 0x10008000aadb7fae */ /* 0x0003e200099a1016 */
[-C--:B------:R-:W-:Y:S02]  /*8f40*/  ISETP.GE.AND P3, PT, R218, R27.reuse, PT ;  /* 0x0000001bda00720c */ /* 0x080fe40003f66270 */
[----:B------:R-:W-:Y:S02]  /*8f50*/  ISETP.GE.AND P4, PT, R251, R27, PT ;  /* 0x0000001bfb00720c */ /* 0x000fe40003f86270 */
[C---:B------:R-:W-:Y:S02]  /*8f60*/  LOP3.LUT R218, R2.reuse, 0x40, RZ, 0xfc, !PT ;  /* 0x0000004002da7812 */ /* 0x040fe400078efcff */
[----:B------:R-:W-:Y:S02]  /*8f70*/  SEL R28, RZ, 0x4, P4 ;  /* 0x00000004ff1c7807 */ /* 0x000fe40002000000 */
[----:B------:R-:W-:-:S02]  /*8f80*/  LOP3.LUT R251, R2, 0x42, RZ, 0xfc, !PT ;  /* 0x0000004202fb7812 */ /* 0x000fc400078efcff */
[----:B------:R-:W-:Y:S01]  /*8f90*/  SEL R28, R28, RZ, P2 ;  /* 0x000000ff1c1c7207 */ /* 0x000fe20001000000 */
[----:B-1----:R-:W1:Y:S01]  /*8fa0*/  S2R R171, SR_TID.X ;  /* 0x0000000000ab7919 */ /* 0x002e620000002100 */
[----:B------:R-:W-:Y:S02]  /*8fb0*/  SEL R170, RZ, 0x4, P3 ;  /* 0x00000004ffaa7807 */ /* 0x000fe40001800000 */
[----:B------:R-:W-:Y:S02]  /*8fc0*/  ISETP.NE.U32.AND P4, PT, R28, RZ, PT ;  /* 0x000000ff1c00720c */ /* 0x000fe40003f85070 */
[----:B------:R-:W-:Y:S02]  /*8fd0*/  SEL R170, R170, RZ, P2 ;  /* 0x000000ffaaaa7207 */ /* 0x000fe40001000000 */
[----:B------:R-:W-:Y:S02]  /*8fe0*/  IADD3.X R75, PT, PT, R75, UR11, RZ, P5, !PT ;  /* 0x0000000b4b4b7c10 */ /* 0x000fe4000affe4ff */
[----:B------:R-:W-:-:S02]  /*8ff0*/  ISETP.NE.U32.AND P3, PT, R170, RZ, PT ;  /* 0x000000ffaa00720c */ /* 0x000fc40003f65070 */
[----:B------:R-:W-:Y:S02]  /*9000*/  IADD3 R72, P5, PT, R72, UR10, RZ ;  /* 0x0000000a48487c10 */ /* 0x000fe4000ffbe0ff */
[----:B------:R-:W-:Y:S02]  /*9010*/  IADD3 R52, P6, PT, R52, UR10, RZ ;  /* 0x0000000a34347c10 */ /* 0x000fe4000ffde0ff */
[----:B------:R-:W-:Y:S02]  /*9020*/  IADD3.X R73, PT, PT, R73, UR11, RZ, P5, !PT ;  /* 0x0000000b49497c10 */ /* 0x000fe4000affe4ff */
[----:B------:R-:W-:Y:S02]  /*9030*/  IADD3.X R53, PT, PT, R53, UR11, RZ, P6, !PT ;  /* 0x0000000b35357c10 */ /* 0x000fe4000b7fe4ff */
[----:B------:R-:W-:-:S03]  /*9040*/  IADD3 R114, P6, PT, R114, UR10, RZ ;  /* 0x0000000a72727c10 */ /* 0x000fc6000ffde0ff */
[----:B------:R-:W-:Y:S01]  /*9050*/  LDGSTS.E [R219+0x12000], desc[UR22][R140.64], P3 ;  /* 0x120000008cdb7fae */ /* 0x000fe200099a1016 */
[-C--:B------:R-:W-:Y:S02]  /*9060*/  ISETP.GE.AND P3, PT, R218, R27.reuse, PT ;  /* 0x0000001bda00720c */ /* 0x080fe40003f66270 */
[C---:B------:R-:W-:Y:S01]  /*9070*/  LOP3.LUT R218, R2.reuse, 0x60, RZ, 0xfc, !PT ;  /* 0x0000006002da7812 */ /* 0x040fe200078efcff */
[----:B------:R2:W-:Y:S01]  /*9080*/  LDGSTS.E [R219+0x12008], desc[UR22][R138.64], P4 ;  /* 0x120080008adb7fae */ /* 0x0005e2000a1a1016 */
[----:B------:R-:W-:Y:S02]  /*9090*/  ISETP.GE.AND P4, PT, R251, R27, PT ;  /* 0x0000001bfb00720c */ /* 0x000fe40003f86270 */
[----:B------:R-:W-:Y:S02]  /*90a0*/  LOP3.LUT R251, R2, 0x62, RZ, 0xfc, !PT ;  /* 0x0000006202fb7812 */ /* 0x000fe400078efcff */
[----:B------:R-:W-:Y:S02]  /*90b0*/  SEL R28, RZ, 0x4, P4 ;  /* 0x00000004ff1c7807 */ /* 0x000fe40002000000 */
[----:B------:R-:W-:-:S02]  /*90c0*/  IADD3.X R115, PT, PT, R115, UR11, RZ, P6, !PT ;  /* 0x0000000b73737c10 */ /* 0x000fc4000b7fe4ff */
[----:B------:R-:W-:Y:S02]  /*90d0*/  SEL R28, R28, RZ, P2 ;  /* 0x000000ff1c1c7207 */ /* 0x000fe40001000000 */
[----:B--2---:R-:W-:Y:S02]  /*90e0*/  SEL R138, RZ, 0x4, P3 ;  /* 0x00000004ff8a7807 */ /* 0x004fe40001800000 */
[----:B------:R-:W-:Y:S02]  /*90f0*/  ISETP.NE.U32.AND P4, PT, R28, RZ, PT ;  /* 0x000000ff1c00720c */ /* 0x000fe40003f85070 */
[----:B------:R-:W-:-:S04]  /*9100*/  SEL R138, R138, RZ, P2 ;  /* 0x000000ff8a8a7207 */ /* 0x000fc80001000000 */
[----:B------:R-:W-:-:S13]  /*9110*/  ISETP.NE.U32.AND P3, PT, R138, RZ, PT ;  /* 0x000000ff8a00720c */ /* 0x000fda0003f65070 */
[----:B------:R-:W-:Y:S01]  /*9120*/  LDGSTS.E [R219+0x14000], desc[UR22][R106.64], P3 ;  /* 0x140000006adb7fae */ /* 0x000fe200099a1016 */
[-C--:B------:R-:W-:Y:S02]  /*9130*/  ISETP.GE.AND P3, PT, R218, R27.reuse, PT ;  /* 0x0000001bda00720c */ /* 0x080fe40003f66270 */
[C---:B------:R-:W-:Y:S01]  /*9140*/  LOP3.LUT R218, R2.reuse, 0x10, RZ, 0xfc, !PT ;  /* 0x0000001002da7812 */ /* 0x040fe200078efcff */
[----:B------:R2:W-:Y:S01]  /*9150*/  LDGSTS.E [R219+0x14008], desc[UR22][R104.64], P4 ;  /* 0x1400800068db7fae */ /* 0x0005e2000a1a1016 */
[----:B------:R-:W-:Y:S02]  /*9160*/  ISETP.GE.AND P4, PT, R251, R27, PT ;  /* 0x0000001bfb00720c */ /* 0x000fe40003f86270 */
[----:B------:R-:W-:Y:S02]  /*9170*/  LOP3.LUT R251, R2, 0x4, RZ, 0xfc, !PT ;  /* 0x0000000402fb7812 */ /* 0x000fe400078efcff */
[----:B------:R-:W-:-:S04]  /*9180*/  SEL R28, RZ, 0x4, P4 ;  /* 0x00000004ff1c7807 */ /* 0x000fc80002000000 */
[----:B------:R-:W-:Y:S02]  /*9190*/  SEL R28, R28, RZ, P2 ;  /* 0x000000ff1c1c7207 */ /* 0x000fe40001000000 */
[----:B--2---:R-:W-:Y:S02]  /*91a0*/  SEL R104, RZ, 0x4, P3 ;  /* 0x00000004ff687807 */ /* 0x004fe40001800000 */
[----:B------:R-:W-:Y:S02]  /*91b0*/  ISETP.NE.U32.AND P4, PT, R28, RZ, PT ;  /* 0x000000ff1c00720c */ /* 0x000fe40003f85070 */
[----:B------:R-:W-:-:S04]  /*91c0*/  SEL R104, R104, RZ, P2 ;  /* 0x000000ff68687207 */ /* 0x000fc80001000000 */
[----:B------:R-:W-:-:S13]  /*91d0*/  ISETP.NE.U32.AND P3, PT, R104, RZ, PT ;  /* 0x000000ff6800720c */ /* 0x000fda0003f65070 */
[----:B------:R-:W-:Y:S01]  /*91e0*/  LDGSTS.E [R219+0x16000], desc[UR22][R74.64], P3 ;  /* 0x160000004adb7fae */ /* 0x000fe200099a1016 */
[----:B------:R-:W-:Y:S02]  /*91f0*/  ISETP.GE.AND P3, PT, R251, R27, PT ;  /* 0x0000001bfb00720c */ /* 0x000fe40003f66270 */
[----:B------:R-:W-:Y:S01]  /*9200*/  LOP3.LUT R251, R2, 0x6, RZ, 0xfc, !PT ;  /* 0x0000000602fb7812 */ /* 0x000fe200078efcff */
[----:B------:R2:W-:Y:S01]  /*9210*/  LDGSTS.E [R219+0x16008], desc[UR22][R72.64], P4 ;  /* 0x1600800048db7fae */ /* 0x0005e2000a1a1016 */
[----:B------:R-:W-:-:S04]  /*9220*/  SEL R28, RZ, 0x4, P3 ;  /* 0x00000004ff1c7807 */ /* 0x000fc80001800000 */
[----:B------:R-:W-:-:S04]  /*9230*/  SEL R28, R28, RZ, P2 ;  /* 0x000000ff1c1c7207 */ /* 0x000fc80001000000 */
[----:B------:R-:W-:Y:S02]  /*9240*/  ISETP.NE.U32.AND P3, PT, R28, RZ, PT ;  /* 0x000000ff1c00720c */ /* 0x000fe40003f65070 */
[----:B--2---:R-:W-:Y:S02]  /*9250*/  IADD3 R72, P4, PT, R168, UR10, RZ ;  /* 0x0000000aa8487c10 */ /* 0x004fe4000ff9e0ff */
[----:B------:R-:W-:Y:S02]  /*9260*/  LOP3.LUT R219, R2, 0x2a, RZ, 0xfc, !PT ;  /* 0x0000002a02db7812 */ /* 0x000fe400078efcff */
[----:B------:R-:W-:-:S07]  /*9270*/  IADD3.X R73, PT, PT, R169, UR11, RZ, P4, !PT ;  /* 0x0000000ba9497c10 */ /* 0x000fce000a7fe4ff */
[----:B------:R2:W-:Y:S01]  /*9280*/  LDGSTS.E [R13+0x10000], desc[UR22][R72.64], P3 ;  /* 0x10000000480d7fae */ /* 0x0005e200099a1016 */
[-C--:B------:R-:W-:Y:S02]  /*9290*/  ISETP.GE.AND P3, PT, R251, R27.reuse, PT ;  /* 0x0000001bfb00720c */ /* 0x080fe40003f66270 */
[----:B------:R-:W-:Y:S02]  /*92a0*/  LOP3.LUT R251, R2, 0x24, RZ, 0xfc, !PT ;  /* 0x0000002402fb7812 */ /* 0x000fe400078efcff */
[----:B------:R-:W-:Y:S02]  /*92b0*/  SEL R28, RZ, 0x4, P3 ;  /* 0x00000004ff1c7807 */ /* 0x000fe40001800000 */
[----:B------:R-:W-:Y:S02]  /*92c0*/  ISETP.GE.AND P3, PT, R251, R27, PT ;  /* 0x0000001bfb00720c */ /* 0x000fe40003f66270 */
[----:B------:R-:W-:Y:S02]  /*92d0*/  SEL R28, R28, RZ, P2 ;  /* 0x000000ff1c1c7207 */ /* 0x000fe40001000000 */
[----:B------:R-:W-:-:S02]  /*92e0*/  LOP3.LUT R251, R2, 0x26, RZ, 0xfc, !PT ;  /* 0x0000002602fb7812 */ /* 0x000fc400078efcff */
[----:B------:R-:W-:Y:S02]  /*92f0*/  ISETP.NE.U32.AND P4, PT, R28, RZ, PT ;  /* 0x000000ff1c00720c */ /* 0x000fe40003f85070 */
[----:B------:R-:W-:Y:S02]  /*9300*/  SEL R28, RZ, 0x4, P3 ;  /* 0x00000004ff1c7807 */ /* 0x000fe40001800000 */
[----:B--2---:R-:W-:Y:S02]  /*9310*/  IADD3 R72, P5, PT, R166, UR10, RZ ;  /* 0x0000000aa6487c10 */ /* 0x004fe4000ffbe0ff */
[----:B------:R-:W-:Y:S02]  /*9320*/  SEL R28, R28, RZ, P2 ;  /* 0x000000ff1c1c7207 */ /* 0x000fe40001000000 */
[----:B------:R-:W-:Y:S02]  /*9330*/  IADD3.X R73, PT, PT, R167, UR11, RZ, P5, !PT ;  /* 0x0000000ba7497c10 */ /* 0x000fe4000affe4ff */
[----:B------:R-:W-:-:S03]  /*9340*/  ISETP.NE.U32.AND P5, PT, R28, RZ, PT ;  /* 0x000000ff1c00720c */ /* 0x000fc60003fa5070 */
[----:B------:R2:W-:Y:S02]  /*9350*/  LDGSTS.E [R13+0x10008], desc[UR22][R72.64], P4 ;  /* 0x10008000480d7fae */ /* 0x0005e4000a1a1016 */
[----:B--2---:R-:W-:-:S04]  /*9360*/  IADD3 R72, P3, PT, R136, UR10, RZ ;  /* 0x0000000a88487c10 */ /* 0x004fc8000ff7e0ff */
[----:B------:R-:W-:Y:S02]  /*9370*/  IADD3.X R73, PT, PT, R137, UR11, RZ, P3, !PT ;  /* 0x0000000b89497c10 */ /* 0x000fe40009ffe4ff */
[----:B------:R-:W-:Y:S02]  /*9380*/  ISETP.GE.AND P3, PT, R251, R27, PT ;  /* 0x0000001bfb00720c */ /* 0x000fe40003f66270 */
[----:B------:R-:W-:Y:S01]  /*9390*/  LOP3.LUT R251, R2, 0x44, RZ, 0xfc, !PT ;  /* 0x0000004402fb7812 */ /* 0x000fe200078efcff */
[----:B------:R2:W-:Y:S01]  /*93a0*/  LDGSTS.E [R13+0x12000], desc[UR22][R72.64], P5 ;  /* 0x12000000480d7fae */ /* 0x0005e2000a9a1016 */
[----:B------:R-:W-:Y:S02]  /*93b0*/  IADD3 R74, P5, PT, R102, UR10, RZ ;  /* 0x0000000a664a7c10 */ /* 0x000fe4000ffbe0ff */
[----:B------:R-:W-:Y:S02]  /*93c0*/  SEL R28, RZ, 0x4, P3 ;  /* 0x00000004ff1c7807 */ /* 0x000fe40001800000 */
[----:B------:R-:W-:-:S02]  /*93d0*/  IADD3.X R75, PT, PT, R103, UR11, RZ, P5, !PT ;  /* 0x0000000b674b7c10 */ /* 0x000fc4000affe4ff */
[----:B------:R-:W-:Y:S02]  /*93e0*/  IADD3 R70, P5, PT, R70, UR10, RZ ;  /* 0x0000000a46467c10 */ /* 0x000fe4000ffbe0ff */
[----:B------:R-:W-:Y:S02]  /*93f0*/  SEL R28, R28, RZ, P2 ;  /* 0x000000ff1c1c7207 */ /* 0x000fe40001000000 */
[----:B------:R-:W-:Y:S02]  /*9400*/  IADD3.X R71, PT, PT, R71, UR11, RZ, P5, !PT ;  /* 0x0000000b47477c10 */ /* 0x000fe4000affe4ff */
[----:B--2---:R-:W-:Y:S02]  /*9410*/  IADD3 R72, P4, PT, R134, UR10, RZ ;  /* 0x0000000a86487c10 */ /* 0x004fe4000ff9e0ff */
[----:B------:R-:W-:Y:S02]  /*9420*/  IADD3 R104, P5, PT, R162, UR10, RZ ;  /* 0x0000000aa2687c10 */ /* 0x000fe4000ffbe0ff */
[----:B------:R-:W-:-:S02]  /*9430*/  IADD3.X R73, PT, PT, R135, UR11, RZ, P4, !PT ;  /* 0x0000000b87497c10 */ /* 0x000fc4000a7fe4ff */
[----:B------:R-:W-:Y:S02]  /*9440*/  IADD3 R100, P4, PT, R100, UR10, RZ ;  /* 0x0000000a64647c10 */ /* 0x000fe4000ff9e0ff */
[----:B------:R-:W-:Y:S02]  /*9450*/  IADD3.X R105, PT, PT, R163, UR11, RZ, P5, !PT ;  /* 0x0000000ba3697c10 */ /* 0x000fe4000affe4ff */
[----:B------:R-:W-:Y:S02]  /*9460*/  IADD3.X R101, PT, PT, R101, UR11, RZ, P4, !PT ;  /* 0x0000000b65657c10 */ /* 0x000fe4000a7fe4ff */
[----:B------:R-:W-:Y:S02]  /*9470*/  IADD3 R102, P4, PT, R164, UR10, RZ ;  /* 0x0000000aa4667c10 */ /* 0x000fe4000ff9e0ff */
        /* <DEDUP_REMOVED lines=10> */
[----:B------:R-:W-:Y:S02]  /*9520*/  IADD3 R64, P5, PT, R64, UR10, RZ ;  /* 0x0000000a40407c10 */ /* 0x000fe4000ffbe0ff */
[----:B------:R-:W-:Y:S02]  /*9530*/  IADD3.X R67, PT, PT, R67, UR11, RZ, P4, !PT ;  /* 0x0000000b43437c10 */ /* 0x000fe4000a7fe4ff */
        /* <DEDUP_REMOVED lines=50> */
[----:B------:R-:W-:Y:S02]  /*9860*/  ISETP.GE.AND P5, PT, R251, R27, PT ;  /* 0x0000001bfb00720c */ /* 0x000fe40003fa6270 */
[----:B------:R-:W-:Y:S02]  /*9870*/  ISETP.NE.U32.AND P3, PT, R28, RZ, PT ;  /* 0x000000ff1c00720c */ /* 0x000fe40003f65070 */
[----:B------:R-:W-:Y:S02]  /*9880*/  IADD3.X R147, PT, PT, R147, UR11, RZ, P4, !PT ;  /* 0x0000000b93937c10 */ /* 0x000fe4000a7fe4ff */
[----:B------:R-:W-:Y:S02]  /*9890*/  IADD3 R112, P4, PT, R112, UR10, RZ ;  /* 0x0000000a70707c10 */ /* 0x000fe4000ff9e0ff */
[----:B------:R-:W-:Y:S02]  /*98a0*/  SEL R28, RZ, 0x4, P5 ;  /* 0x00000004ff1c7807 */ /* 0x000fe40002800000 */
[----:B------:R-:W-:-:S02]  /*98b0*/  LOP3.LUT R251, R2, 0x46, RZ, 0xfc, !PT ;  /* 0x0000004602fb7812 */ /* 0x000fc400078efcff */
[----:B------:R-:W-:Y:S02]  /*98c0*/  IADD3.X R113, PT, PT, R113, UR11, RZ, P4, !PT ;  /* 0x0000000b71717c10 */ /* 0x000fe4000a7fe4ff */
[----:B------:R-:W-:Y:S01]  /*98d0*/  SEL R28, R28, RZ, P2 ;  /* 0x000000ff1c1c7207 */ /* 0x000fe20001000000 */
[----:B------:R2:W-:Y:S01]  /*98e0*/  LDGSTS.E [R13+0x12008], desc[UR22][R72.64], P3 ;  /* 0x12008000480d7fae */ /* 0x0005e200099a1016 */
[----:B------:R-:W-:Y:S02]  /*98f0*/  ISETP.GE.AND P4, PT, R251, R27, PT ;  /* 0x0000001bfb00720c */ /* 0x000fe40003f86270 */
[----:B------:R-:W-:Y:S02]  /*9900*/  LOP3.LUT R251, R2, 0x64, RZ, 0xfc, !PT ;  /* 0x0000006402fb7812 */ /* 0x000fe400078efcff */
[----:B------:R-:W-:Y:S02]  /*9910*/  ISETP.NE.U32.AND P6, PT, R28, RZ, PT ;  /* 0x000000ff1c00720c */ /* 0x000fe40003fc5070 */
[----:B------:R-:W-:-:S02]  /*9920*/  SEL R28, RZ, 0x4, P4 ;  /* 0x00000004ff1c7807 */ /* 0x000fc40002000000 */
[----:B------:R-:W-:Y:S02]  /*9930*/  ISETP.GE.AND P4, PT, R251, R27, PT ;  /* 0x0000001bfb00720c */ /* 0x000fe40003f86270 */
[----:B------:R-:W-:Y:S02]  /*9940*/  IADD3 R82, P5, PT, R82, UR10, RZ ;  /* 0x0000000a52527c10 */ /* 0x000fe4000ffbe0ff */
[----:B--2---:R-:W-:Y:S02]  /*9950*/  SEL R72, RZ, 0x4, P4 ;  /* 0x00000004ff487807 */ /* 0x004fe40002000000 */
[----:B------:R-:W-:Y:S02]  /*9960*/  LOP3.LUT R251, R2, 0x66, RZ, 0xfc, !PT ;  /* 0x0000006602fb7812 */ /* 0x000fe400078efcff */
[----:B------:R-:W-:Y:S01]  /*9970*/  IADD3.X R83, PT, PT, R83, UR11, RZ, P5, !PT ;  /* 0x0000000b53537c10 */ /* 0x000fe2000affe4ff */
[----:B------:R-:W-:Y:S01]  /*9980*/  LDGSTS.E [R13+0x14000], desc[UR22][R74.64], P6 ;  /* 0x140000004a0d7fae */ /* 0x000fe2000b1a1016 */
[----:B------:R-:W-:-:S02]  /*9990*/  IADD3 R50, P4, PT, R50, UR10, RZ ;  /* 0x0000000a32327c10 */ /* 0x000fc4000ff9e0ff */
[----:B------:R-:W-:Y:S02]  /*99a0*/  IADD3 R80, P5, PT, R80, UR10, RZ ;  /* 0x0000000a50507c10 */ /* 0x000fe4000ffbe0ff */
[----:B------:R-:W-:Y:S02]  /*99b0*/  SEL R28, R28, RZ, P2 ;  /* 0x000000ff1c1c7207 */ /* 0x000fe40001000000 */
[----:B------:R-:W-:Y:S02]  /*99c0*/  SEL R72, R72, RZ, P2 ;  /* 0x000000ff48487207 */ /* 0x000fe40001000000 */
[----:B------:R-:W-:Y:S02]  /*99d0*/  ISETP.GE.AND P3, PT, R251, R27, PT ;  /* 0x0000001bfb00720c */ /* 0x000fe40003f66270 */
[----:B------:R-:W-:Y:S02]  /*99e0*/  IADD3.X R51, PT, PT, R51, UR11, RZ, P4, !PT ;  /* 0x0000000b33337c10 */ /* 0x000fe4000a7fe4ff */
[----:B------:R-:W-:-:S02]  /*99f0*/  IADD3.X R81, PT, PT, R81, UR11, RZ, P5, !PT ;  /* 0x0000000b51517c10 */ /* 0x000fc4000affe4ff */
[----:B------:R-:W-:Y:S02]  /*9a00*/  ISETP.NE.U32.AND P4, PT, R28, RZ, PT ;  /* 0x000000ff1c00720c */ /* 0x000fe40003f85070 */
[----:B------:R-:W-:Y:S02]  /*9a10*/  LOP3.LUT R251, R2, 0x8, RZ, 0xfc, !PT ;  /* 0x0000000802fb7812 */ /* 0x000fe400078efcff */
[----:B------:R-:W-:Y:S02]  /*9a20*/  ISETP.NE.U32.AND P5, PT, R72, RZ, PT ;  /* 0x000000ff4800720c */ /* 0x000fe40003fa5070 */
[----:B------:R-:W-:Y:S02]  /*9a30*/  SEL R28, RZ, 0x4, P3 ;  /* 0x00000004ff1c7807 */ /* 0x000fe40001800000 */
[----:B------:R-:W-:Y:S02]  /*9a40*/  ISETP.GE.AND P3, PT, R251, R27, PT ;  /* 0x0000001bfb00720c */ /* 0x000fe40003f66270 */
[----:B------:R-:W-:-:S02]  /*9a50*/  SEL R28, R28, RZ, P2 ;  /* 0x000000ff1c1c7207 */ /* 0x000fc40001000000 */
[----:B------:R-:W-:Y:S01]  /*9a60*/  SEL R72, RZ, 0x4, P3 ;  /* 0x00000004ff487807 */ /* 0x000fe20001800000 */
[----:B------:R-:W-:Y:S01]  /*9a70*/  LDGSTS.E [R13+0x14008], desc[UR22][R100.64], P4 ;  /* 0x14008000640d7fae */ /* 0x000fe2000a1a1016 */
[----:B------:R-:W-:Y:S02]  /*9a80*/  IADD3 R48, P6, PT, R48, UR10, RZ ;  /* 0x0000000a30307c10 */ /* 0x000fe4000ffde0ff */
[----:B------:R-:W-:Y:S01]  /*9a90*/  ISETP.NE.U32.AND P3, PT, R28, RZ, PT ;  /* 0x000000ff1c00720c */ /* 0x000fe20003f65070 */
[----:B------:R2:W-:Y:S01]  /*9aa0*/  LDGSTS.E [R13+0x16000], desc[UR22][R70.64], P5 ;  /* 0x16000000460d7fae */ /* 0x0005e2000a9a1016 */
[----:B------:R-:W-:Y:S02]  /*9ab0*/  IADD3.X R49, PT, PT, R49, UR11, RZ, P6, !PT ;  /* 0x0000000b31317c10 */ /* 0x000fe4000b7fe4ff */
[----:B------:R-:W-:Y:S02]  /*9ac0*/  SEL R28, R72, RZ, P2 ;  /* 0x000000ff481c7207 */ /* 0x000fe40001000000 */
[----:B------:R-:W-:-:S02]  /*9ad0*/  LOP3.LUT R251, R2, 0xa, RZ, 0xfc, !PT ;  /* 0x0000000a02fb7812 */ /* 0x000fc400078efcff */
[----:B------:R-:W-:Y:S02]  /*9ae0*/  ISETP.NE.U32.AND P5, PT, R28, RZ, PT ;  /* 0x000000ff1c00720c */ /* 0x000fe40003fa5070 */
[----:B------:R-:W-:Y:S02]  /*9af0*/  IADD3 R72, P4, PT, R144, UR10, RZ ;  /* 0x0000000a90487c10 */ /* 0x000fe4000ff9e0ff */
[----:B--2---:R-:W-:Y:S01]  /*9b00*/  IADD3 R70, P6, PT, R142, UR10, RZ ;  /* 0x0000000a8e467c10 */ /* 0x004fe2000ffde0ff */
[----:B------:R2:W-:Y:S01]  /*9b10*/  LDGSTS.E [R13+0x16008], desc[UR22][R68.64], P3 ;  /* 0x16008000440d7fae */ /* 0x0005e200099a1016 */
[----:B------:R-:W-:Y:S02]  /*9b20*/  IADD3.X R73, PT, PT, R145, UR11, RZ, P4, !PT ;  /* 0x0000000b91497c10 */ /* 0x000fe4000a7fe4ff */
[----:B------:R-:W-:Y:S02]  /*9b30*/  IADD3.X R71, PT, PT, R143, UR11, RZ, P6, !PT ;  /* 0x0000000b8f477c10 */ /* 0x000fe4000b7fe4ff */
[----:B------:R-:W-:-:S02]  /*9b40*/  ISETP.GE.AND P6, PT, R251, R27, PT ;  /* 0x0000001bfb00720c */ /* 0x000fc40003fc6270 */
[----:B------:R-:W-:Y:S01]  /*9b50*/  LOP3.LUT R251, R2, 0x28, RZ, 0xfc, !PT ;  /* 0x0000002802fb7812 */ /* 0x000fe200078efcff */
[----:B------:R-:W-:Y:S01]  /*9b60*/  LDGSTS.E [R14+0x10000], desc[UR22][R102.64], P5 ;  /* 0x10000000660e7fae */ /* 0x000fe2000a9a1016 */
[----:B------:R-:W-:Y:S02]  /*9b70*/  IADD3 R74, P4, PT, R110, UR10, RZ ;  /* 0x0000000a6e4a7c10 */ /* 0x000fe4000ff9e0ff */
[----:B------:R-:W-:Y:S02]  /*9b80*/  ISETP.GE.AND P3, PT, R251, R27, PT ;  /* 0x0000001bfb00720c */ /* 0x000fe40003f66270 */
[----:B--2---:R-:W-:Y:S02]  /*9b90*/  SEL R13, RZ, 0x4, P6 ;  /* 0x00000004ff0d7807 */ /* 0x004fe40003000000 */
[----:B------:R-:W-:Y:S02]  /*9ba0*/  LOP3.LUT R251, R2, 0x48, RZ, 0xfc, !PT ;  /* 0x0000004802fb7812 */ /* 0x000fe400078efcff */
[----:B------:R-:W-:-:S02]  /*9bb0*/  SEL R13, R13, RZ, P2 ;  /* 0x000000ff0d0d7207 */ /* 0x000fc40001000000 */
[----:B------:R-:W-:Y:S02]  /*9bc0*/  SEL R69, RZ, 0x4, P3 ;  /* 0x00000004ff457807 */ /* 0x000fe40001800000 */
[-C--:B------:R-:W-:Y:S02]  /*9bd0*/  ISETP.GE.AND P3, PT, R219, R27.reuse, PT ;  /* 0x0000001bdb00720c */ /* 0x080fe40003f66270 */
[----:B------:R-:W-:Y:S02]  /*9be0*/  ISETP.NE.U32.AND P5, PT, R13, RZ, PT ;  /* 0x000000ff0d00720c */ /* 0x000fe40003fa5070 */
[----:B------:R-:W-:Y:S02]  /*9bf0*/  IADD3.X R75, PT, PT, R111, UR11, RZ, P4, !PT ;  /* 0x0000000b6f4b7c10 */ /* 0x000fe4000a7fe4ff */
[----:B------:R-:W-:Y:S02]  /*9c00*/  ISETP.GE.AND P4, PT, R251, R27, PT ;  /* 0x0000001bfb00720c */ /* 0x000fe40003f86270 */
[----:B------:R-:W-:-:S02]  /*9c10*/  SEL R69, R69, RZ, P2 ;  /* 0x000000ff45457207 */ /* 0x000fc40001000000 */
[----:B------:R-:W-:Y:S02]  /*9c20*/  SEL R28, RZ, 0x4, P3 ;  /* 0x00000004ff1c7807 */ /* 0x000fe40001800000 */
[----:B------:R-:W-:Y:S02]  /*9c30*/  SEL R13, RZ, 0x4, P4 ;  /* 0x00000004ff0d7807 */ /* 0x000fe40002000000 */
[----:B------:R-:W-:Y:S01]  /*9c40*/  IADD3 R78, P3, PT, R78, UR10, RZ ;  /* 0x0000000a4e4e7c10 */ /* 0x000fe2000ff7e0ff */
[----:B------:R-:W-:Y:S01]  /*9c50*/  LDGSTS.E [R14+0x10008], desc[UR22][R104.64], P5 ;  /* 0x10008000680e7fae */ /* 0x000fe2000a9a1016 */
[----:B------:R-:W-:Y:S02]  /*9c60*/  ISETP.NE.U32.AND P4, PT, R69, RZ, PT ;  /* 0x000000ff4500720c */ /* 0x000fe40003f85070 */
[----:B------:R-:W-:Y:S02]  /*9c70*/  SEL R28, R28, RZ, P2 ;  /* 0x000000ff1c1c7207 */ /* 0x000fe40001000000 */
[----:B------:R-:W-:-:S02]  /*9c80*/  IADD3 R68, P6, PT, R108, UR10, RZ ;  /* 0x0000000a6c447c10 */ /* 0x000fc4000ffde0ff */
[----:B------:R-:W-:Y:S02]  /*9c90*/  LOP3.LUT R219, R2, 0x4a, RZ, 0xfc, !PT ;  /* 0x0000004a02db7812 */ /* 0x000fe400078efcff */
[----:B------:R-:W-:Y:S02]  /*9ca0*/  IADD3.X R79, PT, PT, R79, UR11, RZ, P3, !PT ;  /* 0x0000000b4f4f7c10 */ /* 0x000fe40009ffe4ff */
[----:B------:R-:W-:Y:S02]  /*9cb0*/  ISETP.NE.U32.AND P3, PT, R28, RZ, PT ;  /* 0x000000ff1c00720c */ /* 0x000fe40003f65070 */
[----:B------:R-:W-:Y:S01]  /*9cc0*/  IADD3.X R69, PT, PT, R109, UR11, RZ, P6, !PT ;  /* 0x0000000b6d457c10 */ /* 0x000fe2000b7fe4ff */
[----:B------:R-:W-:Y:S01]  /*9cd0*/  LDGSTS.E [R14+0x12000], desc[UR22][R106.64], P4 ;  /* 0x120000006a0e7fae */ /* 0x000fe2000a1a1016 */
[----:B------:R-:W-:Y:S02]  /*9ce0*/  IADD3 R76, P6, PT, R76, UR10, RZ ;  /* 0x0000000a4c4c7c10 */ /* 0x000fe4000ffde0ff */
[----:B------:R-:W-:-:S02]  /*9cf0*/  ISETP.GE.AND P5, PT, R219, R27, PT ;  /* 0x0000001bdb00720c */ /* 0x000fc40003fa6270 */
[----:B------:R-:W-:Y:S02]  /*9d00*/  LOP3.LUT R251, R2, 0x68, RZ, 0xfc, !PT ;  /* 0x0000006802fb7812 */ /* 0x000fe400078efcff */
[----:B------:R-:W-:Y:S02]  /*9d10*/  IADD3.X R77, PT, PT, R77, UR11, RZ, P6, !PT ;  /* 0x0000000b4d4d7c10 */ /* 0x000fe4000b7fe4ff */
[----:B------:R-:W-:Y:S01]  /*9d20*/  SEL R13, R13, RZ, P2 ;  /* 0x000000ff0d0d7207 */ /* 0x000fe20001000000 */
[----:B------:R-:W-:Y:S01]  /*9d30*/  LDGSTS.E [R14+0x12008], desc[UR22][R130.64], P3 ;  /* 0x12008000820e7fae */ /* 0x000fe200099a1016 */
[----:B------:R-:W-:Y:S02]  /*9d40*/  SEL R28, RZ, 0x4, P5 ;  /* 0x00000004ff1c7807 */ /* 0x000fe40002800000 */
[----:B------:R-:W-:Y:S02]  /*9d50*/  ISETP.GE.AND P6, PT, R251, R27, PT ;  /* 0x0000001bfb00720c */ /* 0x000fe40003fc6270 */
[----:B------:R-:W-:-:S02]  /*9d60*/  ISETP.NE.U32.AND P4, PT, R13, RZ, PT ;  /* 0x000000ff0d00720c */ /* 0x000fc40003f85070 */
[----:B------:R-:W-:Y:S02]  /*9d70*/  LOP3.LUT R251, R2, 0x6a, RZ, 0xfc, !PT ;  /* 0x0000006a02fb7812 */ /* 0x000fe400078efcff */
[----:B------:R-:W-:Y:S02]  /*9d80*/  SEL R28, R28, RZ, P2 ;  /* 0x000000ff1c1c7207 */ /* 0x000fe40001000000 */
[----:B------:R-:W-:Y:S02]  /*9d90*/  SEL R13, RZ, 0x4, P6 ;  /* 0x00000004ff0d7807 */ /* 0x000fe40003000000 */
[----:B------:R-:W-:Y:S02]  /*9da0*/  ISETP.GE.AND P3, PT, R251, R27, PT ;  /* 0x0000001bfb00720c */ /* 0x000fe40003f66270 */
[----:B------:R-:W-:Y:S02]  /*9db0*/  ISETP.NE.U32.AND P5, PT, R28, RZ, PT ;  /* 0x000000ff1c00720c */ /* 0x000fe40003fa5070 */
[----:B------:R-:W-:Y:S01]  /*9dc0*/  SEL R13, R13, RZ, P2 ;  /* 0x000000ff0d0d7207 */ /* 0x000fe20001000000 */
[----:B------:R-:W-:Y:S01]  /*9dd0*/  LDGSTS.E [R14+0x14000], desc[UR22][R98.64], P4 ;  /* 0x14000000620e7fae */ /* 0x000fe2000a1a1016 */
[----:B------:R-:W-:-:S02]  /*9de0*/  SEL R28, RZ, 0x4, P3 ;  /* 0x00000004ff1c7807 */ /* 0x000fc40001800000 */
[----:B------:R-:W-:Y:S02]  /*9df0*/  ISETP.NE.U32.AND P3, PT, R13, RZ, PT ;  /* 0x000000ff0d00720c */ /* 0x000fe40003f65070 */
[----:B------:R-:W-:Y:S02]  /*9e00*/  LOP3.LUT R251, R2, 0xc, RZ, 0xfc, !PT ;  /* 0x0000000c02fb7812 */ /* 0x000fe400078efcff */
[----:B------:R-:W-:Y:S02]  /*9e10*/  SEL R28, R28, RZ, P2 ;  /* 0x000000ff1c1c7207 */ /* 0x000fe40001000000 */
[----:B-1----:R-:W-:Y:S01]  /*9e20*/  LEA.HI R110, R171, 0x2e, RZ, 0x1a ;  /* 0x0000002eab6e7811 */ /* 0x002fe200078fd0ff */
[----:B------:R1:W-:Y:S01]  /*9e30*/  LDGSTS.E [R14+0x14008], desc[UR22][R96.64], P5 ;  /* 0x14008000600e7fae */ /* 0x0003e2000a9a1016 */
[----:B------:R-:W-:Y:S02]  /*9e40*/  ISETP.GE.AND P5, PT, R251, R27, PT ;  /* 0x0000001bfb00720c */ /* 0x000fe40003fa6270 */
[----:B------:R-:W-:-:S02]  /*9e50*/  LEA.HI R251, R171, 0xe, RZ, 0x1a ;  /* 0x0000000eabfb7811 */ /* 0x000fc400078fd0ff */
[----:B------:R-:W-:Y:S01]  /*9e60*/  ISETP.NE.U32.AND P4, PT, R28, RZ, PT ;  /* 0x000000ff1c00720c */ /* 0x000fe20003f85070 */
[----:B------:R2:W-:Y:S01]  /*9e70*/  LDGSTS.E [R14+0x16000], desc[UR22][R66.64], P3 ;  /* 0x16000000420e7fae */ /* 0x0005e200099a1016 */
[----:B------:R-:W-:Y:S02]  /*9e80*/  SEL R28, RZ, 0x4, P5 ;  /* 0x00000004ff1c7807 */ /* 0x000fe40002800000 */
[-C--:B------:R-:W-:Y:S02]  /*9e90*/  ISETP.GE.AND P3, PT, R251, R27.reuse, PT ;  /* 0x0000001bfb00720c */ /* 0x080fe40003f66270 */
[----:B------:R-:W-:Y:S02]  /*9ea0*/  LOP3.LUT R108, R2, 0x2c, RZ, 0xfc, !PT ;  /* 0x0000002c026c7812 */ /* 0x000fe400078efcff */
[----:B------:R-:W-:Y:S02]  /*9eb0*/  ISETP.GE.AND P5, PT, R110, R27, PT ;  /* 0x0000001b6e00720c */ /* 0x000fe40003fa6270 */
[----:B------:R-:W-:-:S02]  /*9ec0*/  SEL R28, R28, RZ, P2 ;  /* 0x000000ff1c1c7207 */ /* 0x000fc40001000000 */
[----:B-1----:R-:W-:Y:S01]  /*9ed0*/  SEL R97, RZ, 0x4, P3 ;  /* 0x00000004ff617807 */ /* 0x002fe20001800000 */
[----:B------:R1:W-:Y:S01]  /*9ee0*/  LDGSTS.E [R14+0x16008], desc[UR22][R64.64], P4 ;  /* 0x16008000400e7fae */ /* 0x0003e2000a1a1016 */
[----:B------:R-:W-:Y:S02]  /*9ef0*/  ISETP.GE.AND P3, PT, R108, R27, PT ;  /* 0x0000001b6c00720c */ /* 0x000fe40003f66270 */
[----:B------:R-:W-:Y:S02]  /*9f00*/  IADD3 R46, P6, PT, R46, UR10, RZ ;  /* 0x0000000a2e2e7c10 */ /* 0x000fe4000ffde0ff */
[----:B------:R-:W-:Y:S02]  /*9f10*/  SEL R13, RZ, 0x4, P5 ;  /* 0x00000004ff0d7807 */ /* 0x000fe40002800000 */
[----:B------:R-:W-:Y:S02]  /*9f20*/  ISETP.NE.U32.AND P5, PT, R28, RZ, PT ;  /* 0x000000ff1c00720c */ /* 0x000fe40003fa5070 */
[----:B------:R-:W-:-:S02]  /*9f30*/  SEL R28, RZ, 0x4, P3 ;  /* 0x00000004ff1c7807 */ /* 0x000fc40001800000 */
[----:B--2---:R-:W-:Y:S02]  /*9f40*/  IADD3 R66, P3, PT, R204, UR12, RZ ;  /* 0x0000000ccc427c10 */ /* 0x004fe4000ff7e0ff */
[----:B------:R-:W-:Y:S02]  /*9f50*/  IADD3.X R47, PT, PT, R47, UR11, RZ, P6, !PT ;  /* 0x0000000b2f2f7c10 */ /* 0x000fe4000b7fe4ff */
[----:B------:R-:W-:Y:S02]  /*9f60*/  SEL R97, R97, RZ, P2 ;  /* 0x000000ff61617207 */ /* 0x000fe40001000000 */
[----:B------:R-:W-:Y:S02]  /*9f70*/  IADD3 R44, P6, PT, R44, UR10, RZ ;  /* 0x0000000a2c2c7c10 */ /* 0x000fe4000ffde0ff */
[----:B------:R-:W-:Y:S01]  /*9f80*/  IADD3.X R67, PT, PT, R205, UR13, RZ, P3, !PT ;  /* 0x0000000dcd437c10 */ /* 0x000fe20009ffe4ff */
[----:B------:R-:W-:Y:S01]  /*9f90*/  LDGSTS.E [R15+0x10000], desc[UR22][R132.64], P5 ;  /* 0x10000000840f7fae */ /* 0x000fe2000a9a1016 */
[----:B------:R-:W-:-:S02]  /*9fa0*/  ISETP.NE.U32.AND P3, PT, R97, RZ, PT ;  /* 0x000000ff6100720c */ /* 0x000fc40003f65070 */
[----:B------:R-:W-:Y:S02]  /*9fb0*/  IADD3.X R45, PT, PT, R45, UR11, RZ, P6, !PT ;  /* 0x0000000b2d2d7c10 */ /* 0x000fe4000b7fe4ff */
[----:B------:R-:W-:Y:S02]  /*9fc0*/  IADD3 R96, P6, PT, R200, UR12, RZ ;  /* 0x0000000cc8607c10 */ /* 0x000fe4000ffde0ff */
[----:B------:R-:W-:Y:S02]  /*9fd0*/  LOP3.LUT R219, R2, 0x4c, RZ, 0xfc, !PT ;  /* 0x0000004c02db7812 */ /* 0x000fe400078efcff */
[----:B------:R-:W-:Y:S02]  /*9fe0*/  IADD3.X R97, PT, PT, R201, UR13, RZ, P6, !PT ;  /* 0x0000000dc9617c10 */ /* 0x000fe4000b7fe4ff */
[----:B------:R-:W-:Y:S02]  /*9ff0*/  ISETP.GE.AND P6, PT, R219, R27, PT ;  /* 0x0000001bdb00720c */ /* 0x000fe40003fc6270 */
[----:B------:R-:W-:Y:S01]  /*a000*/  SEL R28, R28, RZ, P2 ;  /* 0x000000ff1c1c7207 */ /* 0x000fe20001000000 */
[----:B------:R-:W-:Y:S01]  /*a010*/  LDGSTS.E [R15+0x10008], desc[UR22][R134.64], P3 ;  /* 0x10008000860f7fae */ /* 0x000fe200099a1016 */
[----:B------:R-:W-:-:S02]  /*a020*/  SEL R13, R13, RZ, P2 ;  /* 0x000000ff0d0d7207 */ /* 0x000fc40001000000 */
[----:B------:R-:W-:Y:S02]  /*a030*/  LEA.HI R105, R171, 0x4e, RZ, 0x1a ;  /* 0x0000004eab697811 */ /* 0x000fe400078fd0ff */
[----:B-1----:R-:W-:Y:S02]  /*a040*/  SEL R14, RZ, 0x4, P6 ;  /* 0x00000004ff0e7807 */ /* 0x002fe40003000000 */
[----:B------:R-:W-:Y:S02]  /*a050*/  ISETP.NE.U32.AND P4, PT, R28, RZ, PT ;  /* 0x000000ff1c00720c */ /* 0x000fe40003f85070 */
[----:B------:R-:W-:Y:S02]  /*a060*/  ISETP.NE.U32.AND P5, PT, R13, RZ, PT ;  /* 0x000000ff0d00720c */ /* 0x000fe40003fa5070 */
[----:B------:R-:W-:Y:S02]  /*a070*/  ISETP.GE.AND P3, PT, R105, R27, PT ;  /* 0x0000001b6900720c */ /* 0x000fe40003f66270 */
[----:B------:R-:W-:-:S02]  /*a080*/  SEL R14, R14, RZ, P2 ;  /* 0x000000ff0e0e7207 */ /* 0x000fc40001000000 */
[----:B------:R-:W-:Y:S02]  /*a090*/  SEL R13, RZ, 0x4, P3 ;  /* 0x00000004ff0d7807 */ /* 0x000fe40001800000 */
[----:B------:R-:W-:Y:S02]  /*a0a0*/  IADD3 R64, P6, PT, R184, UR12, RZ ;  /* 0x0000000cb8407c10 */ /* 0x000fe4000ffde0ff */
[----:B------:R-:W-:Y:S01]  /*a0b0*/  ISETP.NE.U32.AND P3, PT, R14, RZ, PT ;  /* 0x000000ff0e00720c */ /* 0x000fe20003f65070 */
[----:B------:R-:W-:Y:S01]  /*a0c0*/  LDGSTS.E [R15+0x12000], desc[UR22][R128.64], P4 ;  /* 0x12000000800f7fae */ /* 0x000fe2000a1a1016 */
[----:B------:R-:W-:Y:S02]  /*a0d0*/  IADD3.X R65, PT, PT, R185, UR13, RZ, P6, !PT ;  /* 0x0000000db9417c10 */ /* 0x000fe4000b7fe4ff */
[----:B------:R-:W-:Y:S01]  /*a0e0*/  SEL R13, R13, RZ, P2 ;  /* 0x000000ff0d0d7207 */ /* 0x000fe20001000000 */
[----:B------:R-:W-:Y:S01]  /*a0f0*/  LDGSTS.E [R15+0x12008], desc[UR22][R126.64], P5 ;  /* 0x120080007e0f7fae */ /* 0x000fe2000a9a1016 */
[----:B------:R-:W-:-:S02]  /*a100*/  IADD3 R98, P6, PT, R206, UR12, RZ ;  /* 0x0000000cce627c10 */ /* 0x000fc4000ffde0ff */
[----:B------:R-:W-:Y:S02]  /*a110*/  LOP3.LUT R219, R2, 0x6c, RZ, 0xfc, !PT ;  /* 0x0000006c02db7812 */ /* 0x000fe400078efcff */
[----:B------:R-:W-:Y:S02]  /*a120*/  ISETP.NE.U32.AND P5, PT, R13, RZ, PT ;  /* 0x000000ff0d00720c */ /* 0x000fe40003fa5070 */
[----:B------:R-:W-:Y:S01]  /*a130*/  IADD3.X R99, PT, PT, R207, UR13, RZ, P6, !PT ;  /* 0x0000000dcf637c10 */ /* 0x000fe2000b7fe4ff */
[----:B------:R-:W-:Y:S01]  /*a140*/  LDGSTS.E [R15+0x14000], desc[UR22][R94.64], P3 ;  /* 0x140000005e0f7fae */ /* 0x000fe200099a1016 */
[----:B------:R-:W-:Y:S02]  /*a150*/  LEA.HI R207, R171, 0x6e, RZ, 0x1a ;  /* 0x0000006eabcf7811 */ /* 0x000fe400078fd0ff */
[----:B------:R-:W-:Y:S02]  /*a160*/  IADD3 R40, P4, PT, R40, UR12, RZ ;  /* 0x0000000c28287c10 */ /* 0x000fe4000ff9e0ff */
[----:B------:R-:W-:-:S02]  /*a170*/  ISETP.GE.AND P6, PT, R219, R27, PT ;  /* 0x0000001bdb00720c */ /* 0x000fc40003fc6270 */
[----:B------:R-:W-:Y:S02]  /*a180*/  ISETP.GE.AND P3, PT, R207, R27, PT ;  /* 0x0000001bcf00720c */ /* 0x000fe40003f66270 */
[----:B------:R-:W-:Y:S01]  /*a190*/  IADD3.X R41, PT, PT, R41, UR13, RZ, P4, !PT ;  /* 0x0000000d29297c10 */ /* 0x000fe2000a7fe4ff */
[----:B------:R1:W-:Y:S01]  /*a1a0*/  LDGSTS.E [R15+0x14008], desc[UR22][R92.64], P5 ;  /* 0x140080005c0f7fae */ /* 0x0003e2000a9a1016 */
[----:B------:R-:W-:Y:S02]  /*a1b0*/  SEL R13, RZ, 0x4, P6 ;  /* 0x00000004ff0d7807 */ /* 0x000fe40003000000 */
[----:B------:R-:W-:Y:S02]  /*a1c0*/  IADD3 R100, P4, PT, R198, UR12, RZ ;  /* 0x0000000cc6647c10 */ /* 0x000fe4000ff9e0ff */
[----:B------:R-:W-:Y:S02]  /*a1d0*/  LOP3.LUT R219, R2, 0x12, RZ, 0xfc, !PT ;  /* 0x0000001202db7812 */ /* 0x000fe400078efcff */
[----:B------:R-:W-:-:S02]  /*a1e0*/  SEL R28, RZ, 0x4, P3 ;  /* 0x00000004ff1c7807 */ /* 0x000fc40001800000 */
[----:B------:R-:W-:Y:S02]  /*a1f0*/  SEL R13, R13, RZ, P2 ;  /* 0x000000ff0d0d7207 */ /* 0x000fe40001000000 */
[----:B------:R-:W-:Y:S02]  /*a200*/  IADD3.X R101, PT, PT, R199, UR13, RZ, P4, !PT ;  /* 0x0000000dc7657c10 */ /* 0x000fe4000a7fe4ff */
[-C--:B------:R-:W-:Y:S02]  /*a210*/  ISETP.GE.AND P4, PT, R219, R27.reuse, PT ;  /* 0x0000001bdb00720c */ /* 0x080fe40003f86270 */
[----:B------:R-:W-:Y:S02]  /*a220*/  SEL R28, R28, RZ, P2 ;  /* 0x000000ff1c1c7207 */ /* 0x000fe40001000000 */
[----:B------:R-:W-:Y:S02]  /*a230*/  ISETP.GE.AND P3, PT, R218, R27, PT ;  /* 0x0000001bda00720c */ /* 0x000fe40003f66270 */
[----:B------:R-:W-:-:S02]  /*a240*/  ISETP.NE.U32.AND P5, PT, R13, RZ, PT ;  /* 0x000000ff0d00720c */ /* 0x000fc40003fa5070 */
[----:B------:R-:W-:Y:S02]  /*a250*/  SEL R13, RZ, 0x4, P4 ;  /* 0x00000004ff0d7807 */ /* 0x000fe40002000000 */
[----:B------:R-:W-:Y:S02]  /*a260*/  ISETP.NE.U32.AND P4, PT, R28, RZ, PT ;  /* 0x000000ff1c00720c */ /* 0x000fe40003f85070 */
[----:B------:R-:W-:Y:S02]  /*a270*/  SEL R14, RZ, 0x4, P3 ;  /* 0x00000004ff0e7807 */ /* 0x000fe40001800000 */
[----:B------:R-:W-:Y:S02]  /*a280*/  IADD3 R38, P3, PT, R38, UR12, RZ ;  /* 0x0000000c26267c10 */ /* 0x000fe4000ff7e0ff */
[----:B------:R-:W-:Y:S02]  /*a290*/  SEL R14, R14, RZ, P2 ;  /* 0x000000ff0e0e7207 */ /* 0x000fe40001000000 */
[----:B------:R-:W-:Y:S01]  /*a2a0*/  LOP3.LUT R104, R2, 0x30, RZ, 0xfc, !PT ;  /* 0x0000003002687812 */ /* 0x000fe200078efcff */
[----:B------:R-:W-:Y:S01]  /*a2b0*/  LDGSTS.E [R15+0x16000], desc[UR22][R62.64], P5 ;  /* 0x160000003e0f7fae */ /* 0x000fe2000a9a1016 */
[----:B------:R-:W-:-:S02]  /*a2c0*/  IADD3.X R39, PT, PT, R39, UR13, RZ, P3, !PT ;  /* 0x0000000d27277c10 */ /* 0x000fc40009ffe4ff */
[----:B------:R-:W-:Y:S01]  /*a2d0*/  ISETP.NE.U32.AND P3, PT, R14, RZ, PT ;  /* 0x000000ff0e00720c */ /* 0x000fe20003f65070 */
[----:B------:R2:W-:Y:S01]  /*a2e0*/  LDGSTS.E [R15+0x16008], desc[UR22][R60.64], P4 ;  /* 0x160080003c0f7fae */ /* 0x0005e2000a1a1016 */
[----:B------:R-:W-:Y:S02]  /*a2f0*/  SEL R13, R13, RZ, P2 ;  /* 0x000000ff0d0d7207 */ /* 0x000fe40001000000 */
[----:B------:R-:W-:Y:S02]  /*a300*/  ISETP.GE.AND P5, PT, R104, R27, PT ;  /* 0x0000001b6800720c */ /* 0x000fe40003fa6270 */
[----:B------:R-:W-:Y:S02]  /*a310*/  LOP3.LUT R107, R2, 0x32, RZ, 0xfc, !PT ;  /* 0x00000032026b7812 */ /* 0x000fe400078efcff */
[----:B------:R-:W-:Y:S02]  /*a320*/  ISETP.NE.U32.AND P4, PT, R13, RZ, PT ;  /* 0x000000ff0d00720c */ /* 0x000fe40003f85070 */
[----:B------:R-:W-:-:S02]  /*a330*/  SEL R13, RZ, 0x4, P5 ;  /* 0x00000004ff0d7807 */ /* 0x000fc40002800000 */
[----:B------:R-:W-:Y:S01]  /*a340*/  ISETP.GE.AND P5, PT, R107, R27, PT ;  /* 0x0000001b6b00720c */ /* 0x000fe20003fa6270 */
[----:B------:R-:W-:Y:S01]  /*a350*/  LDGSTS.E [R16+0x10000], desc[UR22][R136.64], P3 ;  /* 0x1000000088107fae */ /* 0x000fe200099a1016 */
[----:B-1----:R-:W-:Y:S02]  /*a360*/  IADD3 R92, P6, PT, R182, UR12, RZ ;  /* 0x0000000cb65c7c10 */ /* 0x002fe4000ffde0ff */
[----:B------:R-:W-:Y:S02]  /*a370*/  LOP3.LUT R127, R2, 0x50, RZ, 0xfc, !PT ;  /* 0x00000050027f7812 */ /* 0x000fe400078efcff */
[----:B--2---:R-:W-:Y:S02]  /*a380*/  SEL R15, RZ, 0x4, P5 ;  /* 0x00000004ff0f7807 */ /* 0x004fe40002800000 */
[----:B------:R-:W-:Y:S01]  /*a390*/  IADD3.X R93, PT, PT, R183, UR13, RZ, P6, !PT ;  /* 0x0000000db75d7c10 */ /* 0x000fe2000b7fe4ff */
[----:B------:R-:W-:Y:S01]  /*a3a0*/  LDGSTS.E [R16+0x10008], desc[UR22][R138.64], P4 ;  /* 0x100080008a107fae */ /* 0x000fe2000a1a1016 */
[----:B------:R-:W-:-:S02]  /*a3b0*/  IADD3 R94, P6, PT, R208, UR12, RZ ;  /* 0x0000000cd05e7c10 */ /* 0x000fc4000ffde0ff */
[----:B------:R-:W-:Y:S02]  /*a3c0*/  ISETP.GE.AND P3, PT, R127, R27, PT ;  /* 0x0000001b7f00720c */ /* 0x000fe40003f66270 */
[----:B------:R-:W-:Y:S02]  /*a3d0*/  SEL R14, R13, RZ, P2 ;  /* 0x000000ff0d0e7207 */ /* 0x000fe40001000000 */
[----:B------:R-:W-:Y:S02]  /*a3e0*/  LOP3.LUT R131, R2, 0x52, RZ, 0xfc, !PT ;  /* 0x0000005202837812 */ /* 0x000fe400078efcff */
[----:B------:R-:W-:Y:S02]  /*a3f0*/  SEL R15, R15, RZ, P2 ;  /* 0x000000ff0f0f7207 */ /* 0x000fe40001000000 */
[----:B------:R-:W-:Y:S02]  /*a400*/  IADD3.X R95, PT, PT, R209, UR13, RZ, P6, !PT ;  /* 0x0000000dd15f7c10 */ /* 0x000fe4000b7fe4ff */
[----:B------:R-:W-:-:S02]  /*a410*/  SEL R13, RZ, 0x4, P3 ;  /* 0x00000004ff0d7807 */ /* 0x000fc40001800000 */
[----:B------:R-:W-:Y:S02]  /*a420*/  ISETP.NE.U32.AND P5, PT, R14, RZ, PT ;  /* 0x000000ff0e00720c */ /* 0x000fe40003fa5070 */
[----:B------:R-:W-:Y:S02]  /*a430*/  ISETP.GE.AND P6, PT, R131, R27, PT ;  /* 0x0000001b8300720c */ /* 0x000fe40003fc6270 */
[----:B------:R-:W-:Y:S02]  /*a440*/  ISETP.NE.U32.AND P3, PT, R15, RZ, PT ;  /* 0x000000ff0f00720c */ /* 0x000fe40003f65070 */
[----:B------:R-:W-:Y:S02]  /*a450*/  SEL R28, RZ, 0x4, P6 ;  /* 0x00000004ff1c7807 */ /* 0x000fe40003000000 */
[----:B------:R-:W-:Y:S02]  /*a460*/  IADD3 R14, P6, PT, R196, UR12, RZ ;  /* 0x0000000cc40e7c10 */ /* 0x000fe4000ffde0ff */
[----:B------:R-:W-:-:S02]  /*a470*/  SEL R13, R13, RZ, P2 ;  /* 0x000000ff0d0d7207 */ /* 0x000fc40001000000 */
[----:B------:R-:W-:Y:S01]  /*a480*/  SEL R28, R28, RZ, P2 ;  /* 0x000000ff1c1c7207 */ /* 0x000fe20001000000 */
[----:B------:R1:W-:Y:S01]  /*a490*/  LDGSTS.E [R16+0x12000], desc[UR22][R122.64], P5 ;  /* 0x120000007a107fae */ /* 0x0003e2000a9a1016 */
[----:B------:R-:W-:Y:S02]  /*a4a0*/  IADD3.X R15, PT, PT, R197, UR13, RZ, P6, !PT ;  /* 0x0000000dc50f7c10 */ /* 0x000fe4000b7fe4ff */
[----:B------:R-:W-:Y:S01]  /*a4b0*/  LOP3.LUT R204, R2, 0x70, RZ, 0xfc, !PT ;  /* 0x0000007002cc7812 */ /* 0x000fe200078efcff */
[----:B------:R-:W-:Y:S01]  /*a4c0*/  LDGSTS.E [R16+0x12008], desc[UR22][R120.64], P3 ;  /* 0x1200800078107fae */ /* 0x000fe200099a1016 */
[----:B------:R-:W-:Y:S02]  /*a4d0*/  ISETP.NE.U32.AND P6, PT, R13, RZ, PT ;  /* 0x000000ff0d00720c */ /* 0x000fe40003fc5070 */
[----:B------:R-:W-:Y:S02]  /*a4e0*/  ISETP.NE.U32.AND P4, PT, R28, RZ, PT ;  /* 0x000000ff1c00720c */ /* 0x000fe40003f85070 */
[----:B------:R-:W-:-:S02]  /*a4f0*/  ISETP.GE.AND P3, PT, R204, R27, PT ;  /* 0x0000001bcc00720c */ /* 0x000fc40003f66270 */
[----:B------:R-:W-:Y:S02]  /*a500*/  IADD3 R60, P5, PT, R180, UR12, RZ ;  /* 0x0000000cb43c7c10 */ /* 0x000fe4000ffbe0ff */
[----:B------:R-:W-:Y:S02]  /*a510*/  SEL R13, RZ, 0x4, P3 ;  /* 0x00000004ff0d7807 */ /* 0x000fe40001800000 */
[C---:B-1----:R-:W-:Y:S02]  /*a520*/  LOP3.LUT R123, R2.reuse, 0x72, RZ, 0xfc, !PT ;  /* 0x00000072027b7812 */ /* 0x042fe400078efcff */
[----:B------:R-:W-:Y:S01]  /*a530*/  LOP3.LUT R219, R2, 0x14, RZ, 0xfc, !PT ;  /* 0x0000001402db7812 */ /* 0x000fe200078efcff */
[----:B------:R-:W-:Y:S01]  /*a540*/  LDGSTS.E [R16+0x14000], desc[UR22][R90.64], P6 ;  /* 0x140000005a107fae */ /* 0x000fe2000b1a1016 */
[----:B------:R-:W-:Y:S02]  /*a550*/  IADD3.X R61, PT, PT, R181, UR13, RZ, P5, !PT ;  /* 0x0000000db53d7c10 */ /* 0x000fe4000affe4ff */
[----:B------:R-:W-:Y:S01]  /*a560*/  SEL R13, R13, RZ, P2 ;  /* 0x000000ff0d0d7207 */ /* 0x000fe20001000000 */
[----:B------:R1:W-:Y:S01]  /*a570*/  LDGSTS.E [R16+0x14008], desc[UR22][R88.64], P4 ;  /* 0x1400800058107fae */ /* 0x0003e2000a1a1016 */
[----:B------:R-:W-:-:S02]  /*a580*/  ISETP.GE.AND P5, PT, R123, R27, PT ;  /* 0x0000001b7b00720c */ /* 0x000fc40003fa6270 */
[-C--:B------:R-:W-:Y:S02]  /*a590*/  ISETP.GE.AND P3, PT, R219, R27.reuse, PT ;  /* 0x0000001bdb00720c */ /* 0x080fe40003f66270 */
[----:B------:R-:W-:Y:S02]  /*a5a0*/  ISETP.NE.U32.AND P4, PT, R13, RZ, PT ;  /* 0x000000ff0d00720c */ /* 0x000fe40003f85070 */
[C---:B------:R-:W-:Y:S02]  /*a5b0*/  LOP3.LUT R219, R2.reuse, 0x16, RZ, 0xfc, !PT ;  /* 0x0000001602db7812 */ /* 0x040fe400078efcff */
[----:B------:R-:W-:Y:S02]  /*a5c0*/  SEL R13, RZ, 0x4, P5 ;  /* 0x00000004ff0d7807 */ /* 0x000fe40002800000 */
[----:B------:R-:W-:Y:S02]  /*a5d0*/  LOP3.LUT R106, R2, 0x34, RZ, 0xfc, !PT ;  /* 0x00000034026a7812 */ /* 0x000fe400078efcff */
[----:B------:R-:W-:-:S02]  /*a5e0*/  ISETP.GE.AND P5, PT, R219, R27, PT ;  /* 0x0000001bdb00720c */ /* 0x000fc40003fa6270 */
[----:B------:R-:W-:Y:S02]  /*a5f0*/  SEL R63, RZ, 0x4, P3 ;  /* 0x00000004ff3f7807 */ /* 0x000fe40001800000 */
[----:B------:R-:W-:Y:S01]  /*a600*/  SEL R13, R13, RZ, P2 ;  /* 0x000000ff0d0d7207 */ /* 0x000fe20001000000 */
[----:B------:R-:W-:Y:S01]  /*a610*/  LDGSTS.E [R16+0x16000], desc[UR22][R58.64], P4 ;  /* 0x160000003a107fae */ /* 0x000fe2000a1a1016 */
[----:B------:R-:W-:Y:S02]  /*a620*/  ISETP.GE.AND P3, PT, R106, R27, PT ;  /* 0x0000001b6a00720c */ /* 0x000fe40003f66270 */
[----:B------:R-:W-:Y:S02]  /*a630*/  SEL R28, RZ, 0x4, P5 ;  /* 0x00000004ff1c7807 */ /* 0x000fe40002800000 */
[----:B------:R-:W-:Y:S02]  /*a640*/  ISETP.NE.U32.AND P5, PT, R13, RZ, PT ;  /* 0x000000ff0d00720c */ /* 0x000fe40003fa5070 */
[----:B------:R-:W-:-:S02]  /*a650*/  SEL R13, RZ, 0x4, P3 ;  /* 0x00000004ff0d7807 */ /* 0x000fc40001800000 */
[----:B------:R-:W-:Y:S02]  /*a660*/  IADD3 R62, P3, PT, R210, UR12, RZ ;  /* 0x0000000cd23e7c10 */ /* 0x000fe4000ff7e0ff */
[----:B-1----:R-:W-:Y:S02]  /*a670*/  SEL R89, R63, RZ, P2 ;  /* 0x000000ff3f597207 */ /* 0x002fe40001000000 */
[----:B------:R-:W-:Y:S02]  /*a680*/  IADD3 R36, P6, PT, R36, UR12, RZ ;  /* 0x0000000c24247c10 */ /* 0x000fe4000ffde0ff */
[----:B------:R-:W-:Y:S02]  /*a690*/  IADD3.X R63, PT, PT, R211, UR13, RZ, P3, !PT ;  /* 0x0000000dd33f7c10 */ /* 0x000fe40009ffe4ff */
[----:B------:R-:W-:Y:S01]  /*a6a0*/  ISETP.NE.U32.AND P3, PT, R89, RZ, PT ;  /* 0x000000ff5900720c */ /* 0x000fe20003f65070 */
[----:B------:R1:W-:Y:S01]  /*a6b0*/  LDGSTS.E [R16+0x16008], desc[UR22][R56.64], P5 ;  /* 0x1600800038107fae */ /* 0x0003e2000a9a1016 */
[----:B------:R-:W-:-:S02]  /*a6c0*/  IADD3.X R37, PT, PT, R37, UR13, RZ, P6, !PT ;  /* 0x0000000d25257c10 */ /* 0x000fc4000b7fe4ff */
[----:B------:R-:W-:Y:S02]  /*a6d0*/  IADD3 R88, P6, PT, R194, UR12, RZ ;  /* 0x0000000cc2587c10 */ /* 0x000fe4000ffde0ff */
[----:B------:R-:W-:Y:S02]  /*a6e0*/  LOP3.LUT R201, R2, 0x36, RZ, 0xfc, !PT ;  /* 0x0000003602c97812 */ /* 0x000fe400078efcff */
[----:B------:R-:W-:Y:S02]  /*a6f0*/  IADD3.X R89, PT, PT, R195, UR13, RZ, P6, !PT ;  /* 0x0000000dc3597c10 */ /* 0x000fe4000b7fe4ff */
[----:B------:R-:W-:Y:S02]  /*a700*/  ISETP.GE.AND P6, PT, R201, R27, PT ;  /* 0x0000001bc900720c */ /* 0x000fe40003fc6270 */
[----:B------:R-:W-:Y:S01]  /*a710*/  SEL R28, R28, RZ, P2 ;  /* 0x000000ff1c1c7207 */ /* 0x000fe20001000000 */
[----:B------:R-:W-:Y:S01]  /*a720*/  LDGSTS.E [R17+0x10000], desc[UR22][R140.64], P3 ;  /* 0x100000008c117fae */ /* 0x000fe200099a1016 */
[----:B------:R-:W-:-:S02]  /*a730*/  SEL R13, R13, RZ, P2 ;  /* 0x000000ff0d0d7207 */ /* 0x000fc40001000000 */
[----:B------:R-:W-:Y:S02]  /*a740*/  LOP3.LUT R133, R2, 0x54, RZ, 0xfc, !PT ;  /* 0x0000005402857812 */ /* 0x000fe400078efcff */
[----:B-1----:R-:W-:Y:S02]  /*a750*/  SEL R16, RZ, 0x4, P6 ;  /* 0x00000004ff107807 */ /* 0x002fe40003000000 */
[----:B------:R-:W-:Y:S02]  /*a760*/  ISETP.NE.U32.AND P4, PT, R28, RZ, PT ;  /* 0x000000ff1c00720c */ /* 0x000fe40003f85070 */
[----:B------:R-:W-:Y:S02]  /*a770*/  ISETP.NE.U32.AND P5, PT, R13, RZ, PT ;  /* 0x000000ff0d00720c */ /* 0x000fe40003fa5070 */
[----:B------:R-:W-:Y:S02]  /*a780*/  ISETP.GE.AND P3, PT, R133, R27, PT ;  /* 0x0000001b8500720c */ /* 0x000fe40003f66270 */
[----:B------:R-:W-:-:S02]  /*a790*/  SEL R16, R16, RZ, P2 ;  /* 0x000000ff10107207 */ /* 0x000fc40001000000 */
[----:B------:R-:W-:Y:S02]  /*a7a0*/  SEL R13, RZ, 0x4, P3 ;  /* 0x00000004ff0d7807 */ /* 0x000fe40001800000 */
[----:B------:R-:W-:Y:S02]  /*a7b0*/  ISETP.NE.U32.AND P3, PT, R16, RZ, PT ;  /* 0x000000ff1000720c */ /* 0x000fe40003f65070 */
[----:B------:R-:W-:Y:S01]  /*a7c0*/  IADD3 R56, P6, PT, R178, UR12, RZ ;  /* 0x0000000cb2387c10 */ /* 0x000fe2000ffde0ff */
[----:B------:R-:W-:Y:S01]  /*a7d0*/  LDGSTS.E [R17+0x10008], desc[UR22][R150.64], P4 ;  /* 0x1000800096117fae */ /* 0x000fe2000a1a1016 */
[----:B------:R-:W-:Y:S02]  /*a7e0*/  SEL R13, R13, RZ, P2 ;  /* 0x000000ff0d0d7207 */ /* 0x000fe40001000000 */
[----:B------:R-:W-:Y:S01]  /*a7f0*/  IADD3.X R57, PT, PT, R179, UR13, RZ, P6, !PT ;  /* 0x0000000db3397c10 */ /* 0x000fe2000b7fe4ff */
[----:B------:R-:W-:Y:S01]  /*a800*/  LDGSTS.E [R17+0x12000], desc[UR22][R118.64], P5 ;  /* 0x1200000076117fae */ /* 0x000fe2000a9a1016 */
[----:B------:R-:W-:-:S02]  /*a810*/  IADD3 R58, P6, PT, R212, UR12, RZ ;  /* 0x0000000cd43a7c10 */ /* 0x000fc4000ffde0ff */
[C---:B------:R-:W-:Y:S02]  /*a820*/  LOP3.LUT R132, R2.reuse, 0x56, RZ, 0xfc, !PT ;  /* 0x0000005602847812 */ /* 0x040fe400078efcff */
[----:B------:R-:W-:Y:S01]  /*a830*/  ISETP.NE.U32.AND P5, PT, R13, RZ, PT ;  /* 0x000000ff0d00720c */ /* 0x000fe20003fa5070 */
[----:B------:R-:W-:Y:S01]  /*a840*/  LDGSTS.E [R17+0x12008], desc[UR22][R116.64], P3 ;  /* 0x1200800074117fae */ /* 0x000fe200099a1016 */
[----:B------:R-:W-:Y:S02]  /*a850*/  IADD3.X R59, PT, PT, R213, UR13, RZ, P6, !PT ;  /* 0x0000000dd53b7c10 */ /* 0x000fe4000b7fe4ff */
[----:B------:R-:W-:Y:S02]  /*a860*/  LOP3.LUT R122, R2, 0x74, RZ, 0xfc, !PT ;  /* 0x00000074027a7812 */ /* 0x000fe400078efcff */
        /* <DEDUP_REMOVED lines=11> */
[----:B------:R-:W-:Y:S02]  /*a920*/  LOP3.LUT R218, R2, 0x18, RZ, 0xfc, !PT ;  /* 0x0000001802da7812 */ /* 0x000fe400078efcff */
[----:B------:R-:W-:Y:S02]  /*a930*/  ISETP.GE.AND P4, PT, R121, R27, PT ;  /* 0x0000001b7900720c */ /* 0x000fe40003f86270 */
[----:B------:R-:W-:Y:S02]  /*a940*/  SEL R28, R28, RZ, P2 ;  /* 0x000000ff1c1c7207 */ /* 0x000fe40001000000 */
[----:B------:R-:W-:-:S02]  /*a950*/  ISETP.NE.U32.AND P5, PT, R13, RZ, PT ;  /* 0x000000ff0d00720c */ /* 0x000fc40003fa5070 */
[----:B------:R-:W-:Y:S02]  /*a960*/  ISETP.GE.AND P3, PT, R218, R27, PT ;  /* 0x0000001bda00720c */ /* 0x000fe40003f66270 */
[----:B------:R-:W-:Y:S02]  /*a970*/  SEL R16, RZ, 0x4, P4 ;  /* 0x00000004ff107807 */ /* 0x000fe40002000000 */
[----:B------:R-:W-:Y:S02]  /*a980*/  ISETP.NE.U32.AND P4, PT, R28, RZ, PT ;  /* 0x000000ff1c00720c */ /* 0x000fe40003f85070 */
[----:B------:R-:W-:Y:S02]  /*a990*/  SEL R13, RZ, 0x4, P3 ;  /* 0x00000004ff0d7807 */ /* 0x000fe40001800000 */
[----:B------:R-:W-:Y:S02]  /*a9a0*/  IADD3 R32, P3, PT, R32, UR12, RZ ;  /* 0x0000000c20207c10 */ /* 0x000fe4000ff7e0ff */
[----:B------:R-:W-:Y:S01]  /*a9b0*/  SEL R16, R16, RZ, P2 ;  /* 0x000000ff10107207 */ /* 0x000fe20001000000 */
[----:B------:R-:W-:Y:S01]  /*a9c0*/  LDGSTS.E [R17+0x14008], desc[UR22][R84.64], P5 ;  /* 0x1400800054117fae */ /* 0x000fe2000a9a1016 */
[----:B------:R-:W-:-:S02]  /*a9d0*/  LOP3.LUT R126, R2, 0x1a, RZ, 0xfc, !PT ;  /* 0x0000001a027e7812 */ /* 0x000fc400078efcff */
[----:B------:R-:W-:Y:S02]  /*a9e0*/  IADD3.X R33, PT, PT, R33, UR13, RZ, P3, !PT ;  /* 0x0000000d21217c10 */ /* 0x000fe40009ffe4ff */
[----:B------:R-:W-:Y:S01]  /*a9f0*/  ISETP.NE.U32.AND P3, PT, R16, RZ, PT ;  /* 0x000000ff1000720c */ /* 0x000fe20003f65070 */
[----:B------:R2:W-:Y:S01]  /*aa00*/  LDGSTS.E [R17+0x16000], desc[UR22][R54.64], P4 ;  /* 0x1600000036117fae */ /* 0x0005e2000a1a1016 */
[----:B------:R-:W-:Y:S02]  /*aa10*/  SEL R13, R13, RZ, P2 ;  /* 0x000000ff0d0d7207 */ /* 0x000fe40001000000 */
[----:B------:R-:W-:Y:S02]  /*aa20*/  ISETP.GE.AND P5, PT, R126, R27, PT ;  /* 0x0000001b7e00720c */ /* 0x000fe40003fa6270 */
[----:B------:R-:W-:Y:S02]  /*aa30*/  LOP3.LUT R200, R2, 0x38, RZ, 0xfc, !PT ;  /* 0x0000003802c87812 */ /* 0x000fe400078efcff */
[----:B------:R-:W-:-:S02]  /*aa40*/  ISETP.NE.U32.AND P4, PT, R13, RZ, PT ;  /* 0x000000ff0d00720c */ /* 0x000fc40003f85070 */
[----:B------:R-:W-:Y:S02]  /*aa50*/  SEL R13, RZ, 0x4, P5 ;  /* 0x00000004ff0d7807 */ /* 0x000fe40002800000 */
[----:B------:R-:W-:Y:S01]  /*aa60*/  ISETP.GE.AND P5, PT, R200, R27, PT ;  /* 0x0000001bc800720c */ /* 0x000fe20003fa6270 */
[----:B------:R3:W-:Y:S01]  /*aa70*/  LDGSTS.E [R17+0x16008], desc[UR22][R52.64], P3 ;  /* 0x1600800034117fae */ /* 0x0007e200099a1016 */
[----:B-1----:R-:W-:Y:S02]  /*aa80*/  IADD3 R86, P6, PT, R176, UR12, RZ ;  /* 0x0000000cb0567c10 */ /* 0x002fe4000ffde0ff */
[----:B------:R-:W-:Y:S02]  /*aa90*/  LOP3.LUT R206, R2, 0x3a, RZ, 0xfc, !PT ;  /* 0x0000003a02ce7812 */ /* 0x000fe400078efcff */
[----:B------:R-:W-:Y:S02]  /*aaa0*/  SEL R28, RZ, 0x4, P5 ;  /* 0x00000004ff1c7807 */ /* 0x000fe40002800000 */
        /* <DEDUP_REMOVED lines=12> */
[----:B--2---:R-:W-:Y:S02]  /*ab70*/  SEL R54, RZ, 0x4, P6 ;  /* 0x00000004ff367807 */ /* 0x004fe40003000000 */
[----:B------:R-:W-:Y:S02]  /*ab80*/  IADD3 R16, P6, PT, R190, UR12, RZ ;  /* 0x0000000cbe107c10 */ /* 0x000fe4000ffde0ff */
[----:B------:R-:W-:-:S02]  /*ab90*/  SEL R13, R13, RZ, P2 ;  /* 0x000000ff0d0d7207 */ /* 0x000fc40001000000 */
[----:B------:R-:W-:Y:S01]  /*aba0*/  SEL R54, R54, RZ, P2 ;  /* 0x000000ff36367207 */ /* 0x000fe20001000000 */
[----:B------:R-:W-:Y:S01]  /*abb0*/  LDGSTS.E [R18+0x10008], desc[UR22][R146.64], P5 ;  /* 0x1000800092127fae */ /* 0x000fe2000a9a1016 */
[----:B---3--:R-:W-:Y:S02]  /*abc0*/  IADD3.X R17, PT, PT, R191, UR13, RZ, P6, !PT ;  /* 0x0000000dbf117c10 */ /* 0x008fe4000b7fe4ff */
[----:B------:R-:W-:Y:S01]  /*abd0*/  LOP3.LUT R129, R2, 0x5a, RZ, 0xfc, !PT ;  /* 0x0000005a02817812 */ /* 0x000fe200078efcff */
[----:B------:R-:W-:Y:S01]  /*abe0*/  LDGSTS.E [R18+0x12000], desc[UR22][R114.64], P3 ;  /* 0x1200000072127fae */ /* 0x000fe200099a1016 */
[----:B------:R-:W-:Y:S02]  /*abf0*/  ISETP.NE.U32.AND P6, PT, R13, RZ, PT ;  /* 0x000000ff0d00720c */ /* 0x000fe40003fc5070 */
[----:B------:R-:W-:Y:S02]  /*ac00*/  ISETP.NE.U32.AND P4, PT, R54, RZ, PT ;  /* 0x000000ff3600720c */ /* 0x000fe40003f85070 */
[----:B------:R-:W-:-:S02]  /*ac10*/  ISETP.GE.AND P3, PT, R129, R27, PT ;  /* 0x0000001b8100720c */ /* 0x000fc40003f66270 */
[----:B------:R-:W-:Y:S02]  /*ac20*/  IADD3 R52, P5, PT, R174, UR12, RZ ;  /* 0x0000000cae347c10 */ /* 0x000fe4000ffbe0ff */
[----:B------:R-:W-:Y:S02]  /*ac30*/  SEL R13, RZ, 0x4, P3 ;  /* 0x00000004ff0d7807 */ /* 0x000fe40001800000 */
[----:B------:R-:W-:Y:S02]  /*ac40*/  LOP3.LUT R120, R2, 0x78, RZ, 0xfc, !PT ;  /* 0x0000007802787812 */ /* 0x000fe400078efcff */
[----:B------:R-:W-:Y:S01]  /*ac50*/  IADD3.X R53, PT, PT, R175, UR13, RZ, P5, !PT ;  /* 0x0000000daf357c10 */ /* 0x000fe2000affe4ff */
[----:B------:R-:W-:Y:S01]  /*ac60*/  LDGSTS.E [R18+0x12008], desc[UR22][R112.64], P6 ;  /* 0x1200800070127fae */ /* 0x000fe2000b1a1016 */
[----:B------:R-:W-:Y:S02]  /*ac70*/  SEL R13, R13, RZ, P2 ;  /* 0x000000ff0d0d7207 */ /* 0x000fe40001000000 */
[----:B------:R-:W-:Y:S01]  /*ac80*/  LEA.HI R111, R171, 0x1e, RZ, 0x1a ;  /* 0x0000001eab6f7811 */ /* 0x000fe200078fd0ff */
[----:B------:R1:W-:Y:S01]  /*ac90*/  LDGSTS.E [R18+0x14000], desc[UR22][R82.64], P4 ;  /* 0x1400000052127fae */ /* 0x0003e2000a1a1016 */
[----:B------:R-:W-:-:S02]  /*aca0*/  ISETP.GE.AND P5, PT, R120, R27, PT ;  /* 0x0000001b7800720c */ /* 0x000fc40003fa6270 */
[----:B------:R-:W-:Y:S02]  /*acb0*/  ISETP.NE.U32.AND P4, PT, R13, RZ, PT ;  /* 0x000000ff0d00720c */ /* 0x000fe40003f85070 */
[C---:B------:R-:W-:Y:S02]  /*acc0*/  LOP3.LUT R211, R2.reuse, 0x7a, RZ, 0xfc, !PT ;  /* 0x0000007a02d37812 */ /* 0x040fe400078efcff */
[-C--:B------:R-:W-:Y:S02]  /*acd0*/  ISETP.GE.AND P3, PT, R111, R27.reuse, PT ;  /* 0x0000001b6f00720c */ /* 0x080fe40003f66270 */
[----:B------:R-:W-:Y:S02]  /*ace0*/  SEL R13, RZ, 0x4, P5 ;  /* 0x00000004ff0d7807 */ /* 0x000fe40002800000 */
[----:B------:R-:W-:Y:S02]  /*acf0*/  LOP3.LUT R209, R2, 0x1c, RZ, 0xfc, !PT ;  /* 0x0000001c02d17812 */ /* 0x000fe400078efcff */
[----:B------:R-:W-:-:S02]  /*ad00*/  ISETP.GE.AND P5, PT, R211, R27, PT ;  /* 0x0000001bd300720c */ /* 0x000fc40003fa6270 */
[----:B------:R-:W-:Y:S01]  /*ad10*/  SEL R84, RZ, 0x4, P3 ;  /* 0x00000004ff547807 */ /* 0x000fe20001800000 */
[----:B------:R-:W-:Y:S01]  /*ad20*/  LDGSTS.E [R18+0x14008], desc[UR22][R80.64], P4 ;  /* 0x1400800050127fae */ /* 0x000fe2000a1a1016 */
[----:B------:R-:W-:Y:S02]  /*ad30*/  SEL R13, R13, RZ, P2 ;  /* 0x000000ff0d0d7207 */ /* 0x000fe40001000000 */
[----:B------:R-:W-:Y:S02]  /*ad40*/  ISETP.GE.AND P3, PT, R209, R27, PT ;  /* 0x0000001bd100720c */ /* 0x000fe40003f66270 */
[----:B------:R-:W-:Y:S02]  /*ad50*/  SEL R28, RZ, 0x4, P5 ;  /* 0x00000004ff1c7807 */ /* 0x000fe40002800000 */
[----:B------:R-:W-:Y:S02]  /*ad60*/  ISETP.NE.U32.AND P5, PT, R13, RZ, PT ;  /* 0x000000ff0d00720c */ /* 0x000fe40003fa5070 */
[----:B------:R-:W-:-:S02]  /*ad70*/  SEL R13, RZ, 0x4, P3 ;  /* 0x00000004ff0d7807 */ /* 0x000fc40001800000 */
[----:B------:R-:W-:Y:S02]  /*ad80*/  IADD3 R54, P3, PT, R216, UR12, RZ ;  /* 0x0000000cd8367c10 */ /* 0x000fe4000ff7e0ff */
[----:B------:R-:W-:Y:S02]  /*ad90*/  SEL R28, R28, RZ, P2 ;  /* 0x000000ff1c1c7207 */ /* 0x000fe40001000000 */
[----:B------:R-:W-:Y:S02]  /*ada0*/  IADD3 R30, P6, PT, R30, UR12, RZ ;  /* 0x0000000c1e1e7c10 */ /* 0x000fe4000ffde0ff */
[----:B------:R-:W-:Y:S02]  /*adb0*/  IADD3.X R55, PT, PT, R217, UR13, RZ, P3, !PT ;  /* 0x0000000dd9377c10 */ /* 0x000fe40009ffe4ff */
[----:B------:R-:W-:Y:S01]  /*adc0*/  ISETP.NE.U32.AND P3, PT, R28, RZ, PT ;  /* 0x000000ff1c00720c */ /* 0x000fe20003f65070 */
[----:B------:R-:W-:Y:S01]  /*add0*/  LDGSTS.E [R18+0x16000], desc[UR22][R50.64], P5 ;  /* 0x1600000032127fae */ /* 0x000fe2000a9a1016 */
[----:B------:R-:W-:-:S02]  /*ade0*/  IADD3.X R31, PT, PT, R31, UR13, RZ, P6, !PT ;  /* 0x0000000d1f1f7c10 */ /* 0x000fc4000b7fe4ff */
[----:B-1----:R-:W-:Y:S02]  /*adf0*/  IADD3 R82, P6, PT, R188, UR12, RZ ;  /* 0x0000000cbc527c10 */ /* 0x002fe4000ffde0ff */
[----:B------:R-:W-:Y:S02]  /*ae00*/  LOP3.LUT R208, R2, 0x3c, RZ, 0xfc, !PT ;  /* 0x0000003c02d07812 */ /* 0x000fe400078efcff */
[----:B------:R-:W-:Y:S02]  /*ae10*/  IADD3.X R83, PT, PT, R189, UR13, RZ, P6, !PT ;  /* 0x0000000dbd537c10 */ /* 0x000fe4000b7fe4ff */
[----:B------:R-:W-:Y:S02]  /*ae20*/  ISETP.GE.AND P6, PT, R208, R27, PT ;  /* 0x0000001bd000720c */ /* 0x000fe40003fc6270 */
[----:B------:R-:W-:Y:S01]  /*ae30*/  SEL R13, R13, RZ, P2 ;  /* 0x000000ff0d0d7207 */ /* 0x000fe20001000000 */
[----:B------:R1:W-:Y:S01]  /*ae40*/  LDGSTS.E [R18+0x16008], desc[UR22][R48.64], P3 ;  /* 0x1600800030127fae */ /* 0x0003e200099a1016 */
[----:B------:R-:W-:-:S02]  /*ae50*/  SEL R84, R84, RZ, P2 ;  /* 0x000000ff54547207 */ /* 0x000fc40001000000 */
[----:B------:R-:W-:Y:S02]  /*ae60*/  SEL R28, RZ, 0x4, P6 ;  /* 0x00000004ff1c7807 */ /* 0x000fe40003000000 */
[----:B------:R-:W-:Y:S02]  /*ae70*/  ISETP.NE.U32.AND P5, PT, R13, RZ, PT ;  /* 0x000000ff0d00720c */ /* 0x000fe40003fa5070 */
[----:B------:R-:W-:Y:S02]  /*ae80*/  ISETP.NE.U32.AND P4, PT, R84, RZ, PT ;  /* 0x000000ff5400720c */ /* 0x000fe40003f85070 */
[----:B------:R-:W-:Y:S02]  /*ae90*/  SEL R28, R28, RZ, P2 ;  /* 0x000000ff1c1c7207 */ /* 0x000fe40001000000 */
[----:B------:R-:W-:Y:S02]  /*aea0*/  LEA.HI R109, R171, 0x3e, RZ, 0x1a ;  /* 0x0000003eab6d7811 */ /* 0x000fe400078fd0ff */
[----:B-1----:R-:W-:-:S02]  /*aeb0*/  IADD3 R48, P3, PT, R172, UR12, RZ ;  /* 0x0000000cac307c10 */ /* 0x002fc4000ff7e0ff */
[----:B------:R-:W-:Y:S02]  /*aec0*/  LOP3.LUT R128, R2, 0x5c, RZ, 0xfc, !PT ;  /* 0x0000005c02807812 */ /* 0x000fe400078efcff */
[----:B------:R-:W-:Y:S01]  /*aed0*/  IADD3.X R49, PT, PT, R173, UR13, RZ, P3, !PT ;  /* 0x0000000dad317c10 */ /* 0x000fe20009ffe4ff */
[----:B------:R-:W-:Y:S01]  /*aee0*/  LDGSTS.E [R19+0x10000], desc[UR22][R72.64], P5 ;  /* 0x1000000048137fae */ /* 0x000fe2000a9a1016 */
[----:B------:R-:W-:Y:S02]  /*aef0*/  ISETP.NE.U32.AND P3, PT, R28, RZ, PT ;  /* 0x000000ff1c00720c */ /* 0x000fe40003f65070 */
[----:B------:R-:W-:Y:S01]  /*af00*/  LEA.HI R130, R171, 0x7e, RZ, 0x1a ;  /* 0x0000007eab827811 */ /* 0x000fe200078fd0ff */
[----:B------:R1:W-:Y:S01]  /*af10*/  LDGSTS.E [R19+0x10008], desc[UR22][R70.64], P4 ;  /* 0x1000800046137fae */ /* 0x0003e2000a1a1016 */
[----:B------:R-:W-:Y:S02]  /*af20*/  ISETP.GE.AND P4, PT, R109, R27, PT ;  /* 0x0000001b6d00720c */ /* 0x000fe40003f86270 */
[----:B------:R-:W-:-:S02]  /*af30*/  IADD3 R50, P6, PT, R222, UR12, RZ ;  /* 0x0000000cde327c10 */ /* 0x000fc4000ffde0ff */
[-C--:B------:R-:W-:Y:S02]  /*af40*/  ISETP.GE.AND P5, PT, R128, R27.reuse, PT ;  /* 0x0000001b8000720c */ /* 0x080fe40003fa6270 */
[----:B------:R-:W-:Y:S02]  /*af50*/  SEL R13, RZ, 0x4, P4 ;  /* 0x00000004ff0d7807 */ /* 0x000fe40002000000 */
[----:B------:R-:W-:Y:S01]  /*af60*/  LOP3.LUT R210, R2, 0x7c, RZ, 0xfc, !PT ;  /* 0x0000007c02d27812 */ /* 0x000fe200078efcff */
[----:B------:R-:W-:Y:S01]  /*af70*/  LDGSTS.E [R19+0x12000], desc[UR22][R74.64], P3 ;  /* 0x120000004a137fae */ /* 0x000fe200099a1016 */
[----:B------:R-:W-:Y:S02]  /*af80*/  ISETP.GE.AND P3, PT, R130, R27, PT ;  /* 0x0000001b8200720c */ /* 0x000fe40003f66270 */
[----:B------:R-:W-:Y:S02]  /*af90*/  IADD3.X R51, PT, PT, R223, UR13, RZ, P6, !PT ;  /* 0x0000000ddf337c10 */ /* 0x000fe4000b7fe4ff */
[----:B------:R-:W-:-:S02]  /*afa0*/  SEL R18, RZ, 0x4, P5 ;  /* 0x00000004ff127807 */ /* 0x000fc40002800000 */
[----:B------:R-:W-:Y:S02]  /*afb0*/  IADD3 R80, P6, PT, R202, UR12, RZ ;  /* 0x0000000cca507c10 */ /* 0x000fe4000ffde0ff */
[----:B------:R-:W-:Y:S02]  /*afc0*/  SEL R13, R13, RZ, P2 ;  /* 0x000000ff0d0d7207 */ /* 0x000fe40001000000 */
[----:B------:R-:W-:Y:S02]  /*afd0*/  LEA.HI R205, R171, 0x5e, RZ, 0x1a ;  /* 0x0000005eabcd7811 */ /* 0x000fe400078fd0ff */
[----:B------:R-:W-:Y:S02]  /*afe0*/  SEL R84, RZ, 0x4, P3 ;  /* 0x00000004ff547807 */ /* 0x000fe40001800000 */
[----:B------:R-:W-:Y:S02]  /*aff0*/  ISETP.GE.AND P3, PT, R210, R27, PT ;  /* 0x0000001bd200720c */ /* 0x000fe40003f66270 */
[----:B------:R-:W-:-:S02]  /*b000*/  SEL R18, R18, RZ, P2 ;  /* 0x000000ff12127207 */ /* 0x000fc40001000000 */
[----:B------:R-:W-:Y:S02]  /*b010*/  IADD3.X R81, PT, PT, R203, UR13, RZ, P6, !PT ;  /* 0x0000000dcb517c10 */ /* 0x000fe4000b7fe4ff */
[----:B------:R-:W-:Y:S02]  /*b020*/  ISETP.NE.U32.AND P5, PT, R13, RZ, PT ;  /* 0x000000ff0d00720c */ /* 0x000fe40003fa5070 */
[----:B------:R-:W-:Y:S02]  /*b030*/  ISETP.GE.AND P6, PT, R205, R27, PT ;  /* 0x0000001bcd00720c */ /* 0x000fe40003fc6270 */
[----:B------:R-:W-:Y:S02]  /*b040*/  LOP3.LUT R171, R171, 0x7f, RZ, 0xc0, !PT ;  /* 0x0000007fabab7812 */ /* 0x000fe400078ec0ff */
[----:B------:R-:W-:Y:S02]  /*b050*/  SEL R13, RZ, 0x4, P3 ;  /* 0x00000004ff0d7807 */ /* 0x000fe40001800000 */
[----:B------:R-:W-:-:S02]  /*b060*/  ISETP.NE.U32.AND P3, PT, R18, RZ, PT ;  /* 0x000000ff1200720c */ /* 0x000fc40003f65070 */
[----:B------:R-:W-:Y:S02]  /*b070*/  SEL R28, RZ, 0x4, P6 ;  /* 0x00000004ff1c7807 */ /* 0x000fe40003000000 */
[----:B------:R-:W-:Y:S01]  /*b080*/  ISETP.GE.AND P4, PT, R171, R27, PT ;  /* 0x0000001bab00720c */ /* 0x000fe20003f86270 */
[----:B------:R2:W-:Y:S01]  /*b090*/  LDGSTS.E [R19+0x12008], desc[UR22][R68.64], P5 ;  /* 0x1200800044137fae */ /* 0x0005e2000a9a1016 */
[----:B------:R-:W-:Y:S01]  /*b0a0*/  SEL R28, R28, RZ, P2 ;  /* 0x000000ff1c1c7207 */ /* 0x000fe20001000000 */
[----:B------:R-:W-:Y:S01]  /*b0b0*/  VIADD R171, R3, UR7 ;  /* 0x0000000703ab7c36 */ /* 0x000fe20008000000 */
[----:B------:R-:W-:Y:S02]  /*b0c0*/  SEL R18, RZ, 0x4, P4 ;  /* 0x00000004ff127807 */ /* 0x000fe40002000000 */
[----:B------:R-:W-:Y:S02]  /*b0d0*/  SEL R13, R13, RZ, P2 ;  /* 0x000000ff0d0d7207 */ /* 0x000fe40001000000 */
[----:B------:R-:W-:Y:S01]  /*b0e0*/  SEL R84, R84, RZ, P2 ;  /* 0x000000ff54547207 */ /* 0x000fe20001000000 */
[----:B------:R3:W-:Y:S01]  /*b0f0*/  LDGSTS.E [R19+0x14000], desc[UR22][R78.64], P3 ;  /* 0x140000004e137fae */ /* 0x0007e200099a1016 */
[----:B------:R-:W-:-:S02]  /*b100*/  ISETP.NE.U32.AND P4, PT, R28, RZ, PT ;  /* 0x000000ff1c00720c */ /* 0x000fc40003f85070 */
[----:B------:R-:W-:Y:S02]  /*b110*/  SEL R18, R18, RZ, P2 ;  /* 0x000000ff12127207 */ /* 0x000fe40001000000 */
[----:B------:R-:W-:Y:S02]  /*b120*/  ISETP.NE.U32.AND P5, PT, R13, RZ, PT ;  /* 0x000000ff0d00720c */ /* 0x000fe40003fa5070 */
[----:B------:R-:W-:Y:S02]  /*b130*/  ISETP.NE.U32.AND P2, PT, R84, RZ, PT ;  /* 0x000000ff5400720c */ /* 0x000fe40003f45070 */
[----:B------:R-:W-:Y:S02]  /*b140*/  ISETP.NE.U32.AND P3, PT, R18, RZ, PT ;  /* 0x000000ff1200720c */ /* 0x000fe40003f65070 */
[----:B-1----:R-:W-:-:S03]  /*b150*/  IADD3 R70, P6, PT, R186, UR12, RZ ;  /* 0x0000000cba467c10 */ /* 0x002fc6000ffde0ff */
[----:B------:R3:W-:Y:S01]  /*b160*/  LDGSTS.E [R19+0x14008], desc[UR22][R76.64], P4 ;  /* 0x140080004c137fae */ /* 0x0007e2000a1a1016 */
[----:B------:R-:W-:Y:S02]  /*b170*/  IADD3.X R71, PT, PT, R187, UR13, RZ, P6, !PT ;  /* 0x0000000dbb477c10 */ /* 0x000fe4000b7fe4ff */
[----:B------:R-:W-:Y:S01]  /*b180*/  IADD3 R42, P6, PT, R42, UR12, RZ ;  /* 0x0000000c2a2a7c10 */ /* 0x000fe2000ffde0ff */
[----:B------:R3:W-:Y:S03]  /*b190*/  LDGSTS.E [R19+0x16000], desc[UR22][R46.64], P5 ;  /* 0x160000002e137fae */ /* 0x0007e6000a9a1016 */
[----:B------:R-:W-:Y:S01]  /*b1a0*/  IADD3.X R43, PT, PT, R43, UR13, RZ, P6, !PT ;  /* 0x0000000d2b2b7c10 */ /* 0x000fe2000b7fe4ff */
[----:B------:R3:W-:Y:S01]  /*b1b0*/  LDGSTS.E [R19+0x16008], desc[UR22][R44.64], P2 ;  /* 0x160080002c137fae */ /* 0x0007e200091a1016 */
[----:B--2---:R-:W-:Y:S02]  /*b1c0*/  IADD3 R68, P6, PT, R220, UR12, RZ ;  /* 0x0000000cdc447c10 */ /* 0x004fe4000ffde0ff */
[----:B------:R-:W-:Y:S01]  /*b1d0*/  ISETP.GE.AND P2, PT, R252, 0x80, PT ;  /* 0x00000080fc00780c */ /* 0x000fe20003f46270 */
[----:B------:R-:W0:Y:S01]  /*b1e0*/  LDGDEPBAR ;  /* 0x00000000000079af */ /* 0x000e220000000000 */
[----:B------:R-:W-:-:S03]  /*b1f0*/  IADD3.X R69, PT, PT, R221, UR13, RZ, P6, !PT ;  /* 0x0000000ddd457c10 */ /* 0x000fc6000b7fe4ff */
        /* <DEDUP_REMOVED lines=32> */
[----:B------:R-:W-:-:S03]  /*b400*/  ISETP.GE.AND P3, PT, R252, 0x100, PT ;  /* 0x00000100fc00780c */ /* 0x000fc60003f66270 */
[----:B------:R-:W0:Y:S10]  /*b410*/  LDGDEPBAR ;  /* 0x00000000000079af */ /* 0x000e340000000000 */
[----:B---3--:R-:W-:Y:S05]  /*b420*/  @!P3 BRA `(.L_x_7) ;  /* 0x000000500034b947 */ /* 0x008fea0003800000 */
[----:B------:R-:W2:Y:S01]  /*b430*/  LDL.LU R153, [R1] ;  /* 0x0000000001997983 */ /* 0x000ea20000300800 */
[----:B-----5:R-:W-:Y:S02]  /*b440*/  SHF.R.S32.HI R137, RZ, 0x1f, R12 ;  /* 0x0000001fff897819 */ /* 0x020fe4000001140c */
[C---:B------:R-:W-:Y:S01]  /*b450*/  IADD3 R198, P5, PT, R12.reuse, R229, RZ ;  /* 0x000000e50cc67210 */ /* 0x040fe20007fbe0ff */
[----:B------:R-:W3:Y:S01]  /*b460*/  LDL.LU R145, [R1+0x8] ;  /* 0x0000080001917983 */ /* 0x000ee20000300800 */
[C---:B------:R-:W-:Y:S02]  /*b470*/  IADD3 R196, P6, PT, R12.reuse, R227, RZ ;  /* 0x000000e30cc47210 */ /* 0x040fe40007fde0ff */
[C---:B------:R-:W-:Y:S01]  /*b480*/  IADD3 R194, P3, PT, R12.reuse, R228, RZ ;  /* 0x000000e40cc27210 */ /* 0x040fe20007f7e0ff */
[----:B------:R-:W4:Y:S01]  /*b490*/  LDL.LU R143, [R1+0x10] ;  /* 0x00001000018f7983 */ /* 0x000f220000300800 */
[----:B------:R-:W-:Y:S01]  /*b4a0*/  IADD3 R192, P4, PT, R12, R230, RZ ;  /* 0x000000e60cc07210 */ /* 0x000fe20007f9e0ff */
[----:B------:R-:W-:Y:S01]  /*b4b0*/  IMAD R130, R130, UR16, RZ ;  /* 0x0000001082827c24 */ /* 0x000fe2000f8e02ff */
[----:B------:R-:W-:Y:S01]  /*b4c0*/  SHF.R.S32.HI R37, RZ, 0x1f, R5 ;  /* 0x0000001fff257819 */ /* 0x000fe20000011405 */
[----:B------:R-:W4:Y:S01]  /*b4d0*/  LDL.LU R141, [R1+0x14] ;  /* 0x00001400018d7983 */ /* 0x000f220000300800 */
[----:B------:R-:W-:Y:S01]  /*b4e0*/  IMAD R14, R211, UR16, RZ ;  /* 0x00000010d30e7c24 */ /* 0x000fe2000f8e02ff */
[----:B------:R-:W1:Y:S02]  /*b4f0*/  LDCU.128 UR24, c[0x0][0x380] ;  /* 0x00007000ff1877ac */ /* 0x000e640008000c00 */
[----:B------:R-:W4:Y:S04]  /*b500*/  LDL.LU R139, [R1+0x20] ;  /* 0x00002000018b7983 */ /* 0x000f280000300800 */
[----:B------:R-:W4:Y:S01]  /*b510*/  LDL.LU R134, [R1+0x28] ;  /* 0x0000280001867983 */ /* 0x000f220000300800 */
[-C--:B------:R-:W-:Y:S01]  /*b520*/  LEA.HI.X.SX32 R199, R229, R137.reuse, 0x1, P5 ;  /* 0x00000089e5c77211 */ /* 0x080fe200028f0eff */
[----:B------:R-:W-:Y:S01]  /*b530*/  IMAD R64, R135, UR16, RZ ;  /* 0x0000001087407c24 */ /* 0x000fe2000f8e02ff */
[-C--:B------:R-:W-:Y:S01]  /*b540*/  LEA.HI.X.SX32 R197, R227, R137.reuse, 0x1, P6 ;  /* 0x00000089e3c57211 */ /* 0x080fe200030f0eff */
[----:B------:R-:W-:Y:S01]  /*b550*/  IMAD R18, R121, UR16, RZ ;  /* 0x0000001079127c24 */ /* 0x000fe2000f8e02ff */
[----:B------:R-:W-:Y:S01]  /*b560*/  LEA.HI.X.SX32 R195, R228, R137, 0x1, P3 ;  /* 0x00000089e4c37211 */ /* 0x000fe200018f0eff */
[----:B------:R-:W-:Y:S01]  /*b570*/  IMAD R70, R131, UR16, RZ ;  /* 0x0000001083467c24 */ /* 0x000fe2000f8e02ff */
[C---:B------:R-:W-:Y:S01]  /*b580*/  IADD3 R190, P5, PT, R12.reuse, R231, RZ ;  /* 0x000000e70cbe7210 */ /* 0x040fe20007fbe0ff */
[----:B------:R-:W-:Y:S01]  /*b590*/  IMAD R42, R123, UR16, RZ ;  /* 0x000000107b2a7c24 */ /* 0x000fe2000f8e02ff */
[C---:B------:R-:W-:Y:S01]  /*b5a0*/  IADD3 R188, P6, PT, R12.reuse, R235, RZ ;  /* 0x000000eb0cbc7210 */ /* 0x040fe20007fde0ff */
[----:B------:R-:W-:Y:S01]  /*b5b0*/  IMAD R72, R127, UR16, RZ ;  /* 0x000000107f487c24 */ /* 0x000fe2000f8e02ff */
[----:B------:R-:W-:Y:S01]  /*b5c0*/  IADD3 R186, P3, PT, R12, R236, RZ ;  /* 0x000000ec0cba7210 */ /* 0x000fe20007f7e0ff */
[----:B------:R-:W-:Y:S01]  /*b5d0*/  IMAD R16, R120, UR16, RZ ;  /* 0x0000001078107c24 */ /* 0x000fe2000f8e02ff */
[----:B------:R-:W-:Y:S01]  /*b5e0*/  LEA.HI.X.SX32 R193, R230, R137, 0x1, P4 ;  /* 0x00000089e6c17211 */ /* 0x000fe200020f0eff */
[----:B------:R-:W-:Y:S01]  /*b5f0*/  IMAD R44, R204, UR16, RZ ;  /* 0x00000010cc2c7c24 */ /* 0x000fe2000f8e02ff */
[----:B------:R-:W-:Y:S01]  /*b600*/  IADD3 R184, P4, PT, R12, R237, RZ ;  /* 0x000000ed0cb87210 */ /* 0x000fe20007f9e0ff */
[----:B------:R-:W-:Y:S01]  /*b610*/  IMAD R40, R122, UR16, RZ ;  /* 0x000000107a287c24 */ /* 0x000fe2000f8e02ff */
[-C--:B------:R-:W-:Y:S01]  /*b620*/  LEA.HI.X.SX32 R191, R231, R137.reuse, 0x1, P5 ;  /* 0x00000089e7bf7211 */ /* 0x080fe200028f0eff */
[----:B------:R-:W-:Y:S01]  /*b630*/  IMAD R66, R132, UR16, RZ ;  /* 0x0000001084427c24 */ /* 0x000fe2000f8e02ff */
[-C--:B------:R-:W-:Y:S01]  /*b640*/  LEA.HI.X.SX32 R189, R235, R137.reuse, 0x1, P6 ;  /* 0x00000089ebbd7211 */ /* 0x080fe200030f0eff */
[----:B------:R-:W-:Y:S01]  /*b650*/  IMAD R109, R109, UR16, RZ ;  /* 0x000000106d6d7c24 */ /* 0x000fe2000f8e02ff */
[-C--:B------:R-:W-:Y:S01]  /*b660*/  LEA.HI.X.SX32 R187, R236, R137.reuse, 0x1, P3 ;  /* 0x00000089ecbb7211 */ /* 0x080fe200018f0eff */
[----:B------:R-:W-:Y:S01]  /*b670*/  IMAD R68, R133, UR16, RZ ;  /* 0x0000001085447c24 */ /* 0x000fe2000f8e02ff */
[----:B------:R-:W-:Y:S01]  /*b680*/  IADD3 R182, P5, PT, R12, R224, RZ ;  /* 0x000000e00cb67210 */ /* 0x000fe20007fbe0ff */
[----:B------:R-:W-:Y:S01]  /*b690*/  IMAD R88, R208, UR16, RZ ;  /* 0x00000010d0587c24 */ /* 0x000fe2000f8e02ff */
[----:B------:R-:W-:Y:S01]  /*b6a0*/  IADD3 R180, P6, PT, R12, R232, RZ ;  /* 0x000000e80cb47210 */ /* 0x000fe20007fde0ff */
[----:B------:R-:W-:Y:S01]  /*b6b0*/  IMAD R60, R128, UR16, RZ ;  /* 0x00000010803c7c24 */ /* 0x000fe2000f8e02ff */
[C---:B------:R-:W-:Y:S01]  /*b6c0*/  IADD3 R178, P3, PT, R12.reuse, R238, RZ ;  /* 0x000000ee0cb27210 */ /* 0x040fe20007f7e0ff */
        /* <DEDUP_REMOVED lines=13> */
[----:B------:R-:W-:Y:S01]  /*b7a0*/  IADD3 R172, P6, PT, R12, R241, RZ ;  /* 0x000000f10cac7210 */ /* 0x000fe20007fde0ff */
        /* <DEDUP_REMOVED lines=13> */
[----:B------:R-:W-:-:S02]  /*b880*/  IADD3 R166, P5, PT, R12, R226, RZ ;  /* 0x000000e20ca67210 */ /* 0x000fc40007fbe0ff */
[C---:B------:R-:W-:Y:S02]  /*b890*/  IADD3 R164, P6, PT, R12.reuse, R233, RZ ;  /* 0x000000e90ca47210 */ /* 0x040fe40007fde0ff */
[C---:B------:R-:W-:Y:S02]  /*b8a0*/  IADD3 R162, P3, PT, R12.reuse, R244, RZ ;  /* 0x000000f40ca27210 */ /* 0x040fe40007f7e0ff */
[----:B------:R-:W-:Y:S02]  /*b8b0*/  LEA.HI.X.SX32 R169, R243, R137, 0x1, P4 ;  /* 0x00000089f3a97211 */ /* 0x000fe400020f0eff */
[----:B------:R-:W-:Y:S02]  /*b8c0*/  IADD3 R160, P4, PT, R12, R245, RZ ;  /* 0x000000f50ca07210 */ /* 0x000fe40007f9e0ff */
[-C--:B------:R-:W-:Y:S02]  /*b8d0*/  LEA.HI.X.SX32 R167, R226, R137.reuse, 0x1, P5 ;  /* 0x00000089e2a77211 */ /* 0x080fe400028f0eff */
[----:B------:R-:W-:-:S02]  /*b8e0*/  LEA.HI.X.SX32 R165, R233, R137, 0x1, P6 ;  /* 0x00000089e9a57211 */ /* 0x000fc400030f0eff */
[----:B------:R-:W-:Y:S02]  /*b8f0*/  LEA.HI.X.SX32 R163, R244, R137, 0x1, P3 ;  /* 0x00000089f4a37211 */ /* 0x000fe400018f0eff */
[C---:B------:R-:W-:Y:S02]  /*b900*/  IADD3 R158, P5, PT, R12.reuse, R246, RZ ;  /* 0x000000f60c9e7210 */ /* 0x040fe40007fbe0ff */
[C---:B------:R-:W-:Y:S02]  /*b910*/  IADD3 R156, P6, PT, R12.reuse, R247, RZ ;  /* 0x000000f70c9c7210 */ /* 0x040fe40007fde0ff */
[----:B------:R-:W-:Y:S02]  /*b920*/  IADD3 R154, P3, PT, R12, R248, RZ ;  /* 0x000000f80c9a7210 */ /* 0x000fe40007f7e0ff */
[-C--:B------:R-:W-:Y:S02]  /*b930*/  LEA.HI.X.SX32 R161, R245, R137.reuse, 0x1, P4 ;  /* 0x00000089f5a17211 */ /* 0x080fe400020f0eff */
[----:B------:R-:W-:-:S02]  /*b940*/  LEA.HI.X.SX32 R159, R246, R137, 0x1, P5 ;  /* 0x00000089f69f7211 */ /* 0x000fc400028f0eff */
[-C--:B------:R-:W-:Y:S02]  /*b950*/  LEA.HI.X.SX32 R157, R247, R137.reuse, 0x1, P6 ;  /* 0x00000089f79d7211 */ /* 0x080fe400030f0eff */
[----:B------:R-:W-:Y:S02]  /*b960*/  LEA.HI.X.SX32 R155, R248, R137, 0x1, P3 ;  /* 0x00000089f89b7211 */ /* 0x000fe400018f0eff */
[C---:B------:R-:W-:Y:S02]  /*b970*/  IADD3 R150, P5, PT, R12.reuse, R234, RZ ;  /* 0x000000ea0c967210 */ /* 0x040fe40007fbe0ff */
[C---:B------:R-:W-:Y:S02]  /*b980*/  IADD3 R148, P6, PT, R12.reuse, R249, RZ ;  /* 0x000000f90c947210 */ /* 0x040fe40007fde0ff */
[----:B------:R-:W-:Y:S02]  /*b990*/  IADD3 R146, P3, PT, R12, R250, RZ ;  /* 0x000000fa0c927210 */ /* 0x000fe40007f7e0ff */
[----:B------:R-:W-:-:S02]  /*b9a0*/  LEA.HI.X.SX32 R151, R234, R137, 0x1, P5 ;  /* 0x00000089ea977211 */ /* 0x000fc400028f0eff */
[-C--:B------:R-:W-:Y:S02]  /*b9b0*/  LEA.HI.X.SX32 R149, R249, R137.reuse, 0x1, P6 ;  /* 0x00000089f9957211 */ /* 0x080fe400030f0eff */
[----:B------:R-:W-:Y:S02]  /*b9c0*/  LEA.HI.X.SX32 R147, R250, R137, 0x1, P3 ;  /* 0x00000089fa937211 */ /* 0x000fe400018f0eff */
[C---:B------:R-:W-:Y:S02]  /*b9d0*/  LOP3.LUT R120, R2.reuse, 0x6c, RZ, 0xfc, !PT ;  /* 0x0000006c02787812 */ /* 0x040fe400078efcff */
[C---:B------:R-:W-:Y:S02]  /*b9e0*/  LOP3.LUT R121, R2.reuse, 0x6a, RZ, 0xfc, !PT ;  /* 0x0000006a02797812 */ /* 0x040fe400078efcff */
[----:B------:R-:W-:Y:S01]  /*b9f0*/  LOP3.LUT R122, R2, 0x68, RZ, 0xfc, !PT ;  /* 0x00000068027a7812 */ /* 0x000fe200078efcff */
[----:B------:R-:W-:Y:S01]  /*ba00*/  IMAD R46, R120, UR16, RZ ;  /* 0x00000010782e7c24 */ /* 0x000fe2000f8e02ff */
[C---:B------:R-:W-:Y:S01]  /*ba10*/  LOP3.LUT R123, R2.reuse, 0x66, RZ, 0xfc, !PT ;  /* 0x00000066027b7812 */ /* 0x040fe200078efcff */
[----:B------:R-:W-:Y:S01]  /*ba20*/  IMAD R48, R121, UR16, RZ ;  /* 0x0000001079307c24 */ /* 0x000fe2000f8e02ff */
[----:B------:R-:W-:Y:S01]  /*ba30*/  LOP3.LUT R121, R2, 0x64, RZ, 0xfc, !PT ;  /* 0x0000006402797812 */ /* 0x000fe200078efcff */
[----:B------:R-:W-:Y:S01]  /*ba40*/  IMAD R50, R122, UR16, RZ ;  /* 0x000000107a327c24 */ /* 0x000fe2000f8e02ff */
[C---:B------:R-:W-:Y:S01]  /*ba50*/  LOP3.LUT R122, R2.reuse, 0x62, RZ, 0xfc, !PT ;  /* 0x00000062027a7812 */ /* 0x040fe200078efcff */
        /* <DEDUP_REMOVED lines=10> */
[----:B------:R-:W-:-:S02]  /*bb00*/  IMAD R78, R122, UR16, RZ ;  /* 0x000000107a4e7c24 */ /* 0x000fc4000f8e02ff */
[----:B------:R-:W-:Y:S01]  /*bb10*/  IMAD R74, R123, UR16, RZ ;  /* 0x000000107b4a7c24 */ /* 0x000fe2000f8e02ff */
[----:B------:R-:W-:Y:S01]  /*bb20*/  LOP3.LUT R123, R2, 0x46, RZ, 0xfc, !PT ;  /* 0x00000046027b7812 */ /* 0x000fe200078efcff */
[----:B------:R-:W-:-:S04]  /*bb30*/  IMAD R104, R108, UR16, RZ ;  /* 0x000000106c687c24 */ /* 0x000fc8000f8e02ff */
[----:B------:R-:W-:Y:S01]  /*bb40*/  IMAD R80, R123, UR16, RZ ;  /* 0x000000107b507c24 */ /* 0x000fe2000f8e02ff */
[----:B------:R-:W-:-:S05]  /*bb50*/  LOP3.LUT R123, R2, 0x44, RZ, 0xfc, !PT ;  /* 0x00000044027b7812 */ /* 0x000fca00078efcff */
[----:B------:R-:W-:Y:S01]  /*bb60*/  IMAD R82, R123, UR16, RZ ;  /* 0x000000107b527c24 */ /* 0x000fe2000f8e02ff */
[----:B------:R-:W-:-:S05]  /*bb70*/  LOP3.LUT R123, R2, 0x42, RZ, 0xfc, !PT ;  /* 0x00000042027b7812 */ /* 0x000fca00078efcff */
[----:B------:R-:W-:Y:S01]  /*bb80*/  IMAD R84, R123, UR16, RZ ;  /* 0x000000107b547c24 */ /* 0x000fe2000f8e02ff */
[----:B------:R-:W-:-:S05]  /*bb90*/  LOP3.LUT R123, R2, 0x40, RZ, 0xfc, !PT ;  /* 0x00000040027b7812 */ /* 0x000fca00078efcff */
[----:B------:R-:W-:Y:S01]  /*bba0*/  IMAD R86, R123, UR16, RZ ;  /* 0x000000107b567c24 */ /* 0x000fe2000f8e02ff */
[----:B--2---:R-:W-:-:S04]  /*bbb0*/  IADD3 R152, P4, PT, R12, R153, RZ ;  /* 0x000000990c987210 */ /* 0x004fc80007f9e0ff */
[----:B------:R-:W-:Y:S02]  /*bbc0*/  LEA.HI.X.SX32 R153, R153, R137, 0x1, P4 ;  /* 0x0000008999997211 */ /* 0x000fe400020f0eff */
[C---:B---3--:R-:W-:Y:S02]  /*bbd0*/  IADD3 R144, P4, PT, R12.reuse, R145, RZ ;  /* 0x000000910c907210 */ /* 0x048fe40007f9e0ff */
[C---:B----4-:R-:W-:Y:S02]  /*bbe0*/  IADD3 R142, P5, PT, R12.reuse, R143, RZ ;  /* 0x0000008f0c8e7210 */ /* 0x050fe40007fbe0ff */
[----:B------:R-:W-:Y:S02]  /*bbf0*/  LEA.HI.X.SX32 R145, R145, R137, 0x1, P4 ;  /* 0x0000008991917211 */ /* 0x000fe400020f0eff */
[----:B------:R-:W-:Y:S02]  /*bc00*/  IADD3 R140, P6, PT, R12, R141, RZ ;  /* 0x0000008d0c8c7210 */ /* 0x000fe40007fde0ff */
[----:B------:R-:W-:-:S02]  /*bc10*/  LEA.HI.X.SX32 R143, R143, R137, 0x1, P5 ;  /* 0x000000898f8f7211 */ /* 0x000fc400028f0eff */
[C---:B------:R-:W-:Y:S02]  /*bc20*/  IADD3 R138, P3, PT, R12.reuse, R139, RZ ;  /* 0x0000008b0c8a7210 */ /* 0x040fe40007f7e0ff */
[-C--:B------:R-:W-:Y:S02]  /*bc30*/  LEA.HI.X.SX32 R141, R141, R137.reuse, 0x1, P6 ;  /* 0x000000898d8d7211 */ /* 0x080fe400030f0eff */
[----:B------:R-:W-:Y:S01]  /*bc40*/  IADD3 R136, P4, PT, R12, R134, RZ ;  /* 0x000000860c887210 */ /* 0x000fe20007f9e0ff */
[----:B------:R-:W-:Y:S01]  /*bc50*/  IMAD R12, R210, UR16, RZ ;  /* 0x00000010d20c7c24 */ /* 0x000fe2000f8e02ff */
[-C--:B------:R-:W-:Y:S02]  /*bc60*/  LEA.HI.X.SX32 R139, R139, R137.reuse, 0x1, P3 ;  /* 0x000000898b8b7211 */ /* 0x080fe400018f0eff */
[----:B------:R-:W-:Y:S02]  /*bc70*/  LEA.HI.X.SX32 R137, R134, R137, 0x1, P4 ;  /* 0x0000008986897211 */ /* 0x000fe400020f0eff */
[----:B------:R-:W-:-:S02]  /*bc80*/  IADD3 R134, P3, PT, R5, R130, RZ ;  /* 0x0000008205867210 */ /* 0x000fc40007f7e0ff */
[C---:B------:R-:W-:Y:S02]  /*bc90*/  IADD3 R132, P4, PT, R5.reuse, R12, RZ ;  /* 0x0000000c05847210 */ /* 0x040fe40007f9e0ff */
[-C--:B------:R-:W-:Y:S02]  /*bca0*/  LEA.HI.X.SX32 R135, R130, R37.reuse, 0x1, P3 ;  /* 0x0000002582877211 */ /* 0x080fe400018f0eff */
[C---:B------:R-:W-:Y:S02]  /*bcb0*/  IADD3 R130, P3, PT, R5.reuse, R14, RZ ;  /* 0x0000000e05827210 */ /* 0x040fe40007f7e0ff */
        /* <DEDUP_REMOVED lines=10> */
[----:B------:R-:W-:Y:S02]  /*bd60*/  LEA.HI.X.SX32 R44, R44, R37, 0x1, P3 ;  /* 0x000000252c2c7211 */ /* 0x000fe400018f0eff */
[C---:B------:R-:W-:Y:S02]  /*bd70*/  IADD3 R47, P3, PT, R5.reuse, R46, RZ ;  /* 0x0000002e052f7210 */ /* 0x040fe40007f7e0ff */
[C---:B------:R-:W-:Y:S02]  /*bd80*/  IADD3 R202, P5, PT, R5.reuse, R205, RZ ;  /* 0x000000cd05ca7210 */ /* 0x040fe40007fbe0ff */
[----:B------:R-:W-:Y:S02]  /*bd90*/  LEA.HI.X.SX32 R46, R46, R37, 0x1, P3 ;  /* 0x000000252e2e7211 */ /* 0x000fe400018f0eff */
[----:B------:R-:W-:-:S02]  /*bda0*/  IADD3 R51, P3, PT, R5, R50, RZ ;  /* 0x0000003205337210 */ /* 0x000fc40007f7e0ff */
[-C--:B------:R-:W-:Y:S02]  /*bdb0*/  LEA.HI.X.SX32 R207, R207, R37.reuse, 0x1, P6 ;  /* 0x00000025cfcf7211 */ /* 0x080fe400030f0eff */
[-C--:B------:R-:W-:Y:S02]  /*bdc0*/  LEA.HI.X.SX32 R50, R50, R37.reuse, 0x1, P3 ;  /* 0x0000002532327211 */ /* 0x080fe400018f0eff */
        /* <DEDUP_REMOVED lines=11> */
[----:B------:R-:W-:Y:S02]  /*be80*/  LEA.HI.X.SX32 R15, R111, R37, 0x1, P3 ;  /* 0x000000256f0f7211 */ /* 0x000fe400018f0eff */
[C---:B------:R-:W-:Y:S02]  /*be90*/  IADD3 R24, P3, PT, R5.reuse, R251, RZ ;  /* 0x000000fb05187210 */ /* 0x040fe40007f7e0ff */
[----:B------:R-:W-:Y:S02]  /*bea0*/  IADD3 R53, P6, PT, R5, R52, RZ ;  /* 0x0000003405357210 */ /* 0x000fe40007fde0ff */
[-C--:B------:R-:W-:Y:S02]  /*beb0*/  LEA.HI.X.SX32 R23, R251, R37.reuse, 0x1, P3 ;  /* 0x00000025fb177211 */ /* 0x080fe400018f0eff */
[----:B------:R-:W2:Y:S01]  /*bec0*/  LDL.LU R251, [R1+0x60] ;  /* 0x0000600001fb7983 */ /* 0x000ea20000300800 */
[----:B------:R-:W-:-:S02]  /*bed0*/  LEA.HI.X.SX32 R62, R62, R37, 0x1, P5 ;  /* 0x000000253e3e7211 */ /* 0x000fc400028f0eff */
[C---:B------:R-:W-:Y:S02]  /*bee0*/  IADD3 R41, P4, PT, R5.reuse, R40, RZ ;  /* 0x0000002805297210 */ /* 0x040fe40007f9e0ff */
[C---:B------:R-:W-:Y:S02]  /*bef0*/  IADD3 R67, P5, PT, R5.reuse, R66, RZ ;  /* 0x0000004205437210 */ /* 0x040fe40007fbe0ff */
[-C--:B------:R-:W-:Y:S02]  /*bf00*/  LEA.HI.X.SX32 R52, R52, R37.reuse, 0x1, P6 ;  /* 0x0000002534347211 */ /* 0x080fe400030f0eff */
[-C--:B------:R-:W-:Y:S02]  /*bf10*/  LEA.HI.X.SX32 R40, R40, R37.reuse, 0x1, P4 ;  /* 0x0000002528287211 */ /* 0x080fe400020f0eff */
[----:B------:R-:W-:Y:S02]  /*bf20*/  IADD3 R57, P6, PT, R5, R56, RZ ;  /* 0x0000003805397210 */ /* 0x000fe40007fde0ff */
[----:B------:R-:W-:-:S02]  /*bf30*/  LEA.HI.X.SX32 R66, R66, R37, 0x1, P5 ;  /* 0x0000002542427211 */ /* 0x000fc400028f0eff */
[C---:B------:R-:W-:Y:S02]  /*bf40*/  IADD3 R13, P4, PT, R5.reuse, R105, RZ ;  /* 0x00000069050d7210 */ /* 0x040fe40007f9e0ff */
[C---:B------:R-:W-:Y:S02]  /*bf50*/  IADD3 R71, P5, PT, R5.reuse, R70, RZ ;  /* 0x0000004605477210 */ /* 0x040fe40007fbe0ff */
[-C--:B------:R-:W-:Y:S02]  /*bf60*/  LEA.HI.X.SX32 R56, R56, R37.reuse, 0x1, P6 ;  /* 0x0000002538387211 */ /* 0x080fe400030f0eff */
[----:B------:R-:W-:Y:S02]  /*bf70*/  IADD3 R59, P6, PT, R5, R58, RZ ;  /* 0x0000003a053b7210 */ /* 0x000fe40007fde0ff */
[-C--:B------:R-:W-:Y:S02]  /*bf80*/  LEA.HI.X.SX32 R70, R70, R37.reuse, 0x1, P5 ;  /* 0x0000002546467211 */ /* 0x080fe400028f0eff */
        /* <DEDUP_REMOVED lines=27> */
[C---:B------:R-:W-:Y:S02]  /*c140*/  IADD3 R32, P3, PT, R5.reuse, R29, RZ ;  /* 0x0000001d05207210 */ /* 0x040fe40007f7e0ff */
[-C--:B------:R-:W-:Y:S02]  /*c150*/  LEA.HI.X.SX32 R72, R72, R37.reuse, 0x1, P6 ;  /* 0x0000002548487211 */ /* 0x080fe400030f0eff */
[----:B------:R-:W-:Y:S02]  /*c160*/  IADD3 R14, P6, PT, R5, R110, RZ ;  /* 0x0000006e050e7210 */ /* 0x000fe40007fde0ff */
[----:B------:R-:W-:-:S02]  /*c170*/  LEA.HI.X.SX32 R90, R90, R37, 0x1, P5 ;  /* 0x000000255a5a7211 */ /* 0x000fc400028f0eff */
[-C--:B------:R-:W-:Y:S02]  /*c180*/  LEA.HI.X.SX32 R19, R7, R37.reuse, 0x1, P4 ;  /* 0x0000002507137211 */ /* 0x080fe400020f0eff */
[----:B------:R-:W-:Y:S02]  /*c190*/  LEA.HI.X.SX32 R31, R29, R37, 0x1, P3 ;  /* 0x000000251d1f7211 */ /* 0x000fe400018f0eff */
[C---:B------:R-:W-:Y:S02]  /*c1a0*/  IADD3 R18, P5, PT, R5.reuse, R6, RZ ;  /* 0x0000000605127210 */ /* 0x040fe40007fbe0ff */
[C---:B------:R-:W-:Y:S02]  /*c1b0*/  IADD3 R28, P4, PT, R5.reuse, R10, RZ ;  /* 0x0000000a051c7210 */ /* 0x040fe40007f9e0ff */
[----:B------:R-:W-:Y:S02]  /*c1c0*/  IADD3 R99, P3, PT, R5, R98, RZ ;  /* 0x0000006205637210 */ /* 0x000fe40007f7e0ff */
[----:B------:R-:W-:-:S02]  /*c1d0*/  LOP3.LUT R109, R2, 0x28, RZ, 0xfc, !PT ;  /* 0x00000028026d7812 */ /* 0x000fc400078efcff */
[-C--:B------:R-:W-:Y:S02]  /*c1e0*/  LEA.HI.X.SX32 R201, R110, R37.reuse, 0x1, P6 ;  /* 0x000000256ec97211 */ /* 0x080fe400030f0eff */
[-C--:B------:R-:W-:Y:S01]  /*c1f0*/  LEA.HI.X.SX32 R17, R6, R37.reuse, 0x1, P5 ;  /* 0x0000002506117211 */ /* 0x080fe200028f0eff */
[----:B------:R-:W-:Y:S01]  /*c200*/  IMAD R106, R109, UR16, RZ ;  /* 0x000000106d6a7c24 */ /* 0x000fe2000f8e02ff */
[-C--:B------:R-:W-:Y:S02]  /*c210*/  LEA.HI.X.SX32 R27, R10, R37.reuse, 0x1, P4 ;  /* 0x000000250a1b7211 */ /* 0x080fe400020f0eff */
[----:B------:R-:W-:Y:S02]  /*c220*/  LEA.HI.X.SX32 R98, R98, R37, 0x1, P3 ;  /* 0x0000002562627211 */ /* 0x000fe400018f0eff */
[----:B------:R-:W-:Y:S02]  /*c230*/  LOP3.LUT R110, R2, 0x26, RZ, 0xfc, !PT ;  /* 0x00000026026e7812 */ /* 0x000fe400078efcff */
[----:B------:R-:W-:-:S02]  /*c240*/  IADD3 R26, P5, PT, R5, R9, RZ ;  /* 0x00000009051a7210 */ /* 0x000fc40007fbe0ff */
[C---:B------:R-:W-:Y:S02]  /*c250*/  IADD3 R95, P4, PT, R5.reuse, R94, RZ ;  /* 0x0000005e055f7210 */ /* 0x040fe40007f9e0ff */
[C---:B------:R-:W-:Y:S02]  /*c260*/  LOP3.LUT R111, R2.reuse, 0x24, RZ, 0xfc, !PT ;  /* 0x00000024026f7812 */ /* 0x040fe400078efcff */
[C---:B------:R-:W-:Y:S02]  /*c270*/  IADD3 R105, P3, PT, R5.reuse, R104, RZ ;  /* 0x0000006805697210 */ /* 0x040fe40007f7e0ff */
[----:B------:R-:W-:Y:S02]  /*c280*/  LOP3.LUT R123, R2, 0x22, RZ, 0xfc, !PT ;  /* 0x00000022027b7812 */ /* 0x000fe400078efcff */
[----:B------:R-:W-:Y:S01]  /*c290*/  IADD3 R22, P6, PT, R5, R8, RZ ;  /* 0x0000000805167210 */ /* 0x000fe20007fde0ff */
[----:B------:R-:W-:Y:S01]  /*c2a0*/  IMAD R108, R110, UR16, RZ ;  /* 0x000000106e6c7c24 */ /* 0x000fe2000f8e02ff */
[-C--:B------:R-:W-:Y:S01]  /*c2b0*/  LEA.HI.X.SX32 R25, R9, R37.reuse, 0x1, P5 ;  /* 0x0000002509197211 */ /* 0x080fe200028f0eff */
[----:B------:R-:W-:Y:S01]  /*c2c0*/  IMAD R110, R111, UR16, RZ ;  /* 0x000000106f6e7c24 */ /* 0x000fe2000f8e02ff */
[-C--:B------:R-:W-:Y:S01]  /*c2d0*/  LEA.HI.X.SX32 R94, R94, R37.reuse, 0x1, P4 ;  /* 0x000000255e5e7211 */ /* 0x080fe200020f0eff */
[----:B------:R-:W-:Y:S01]  /*c2e0*/  IMAD R112, R123, UR16, RZ ;  /* 0x000000107b707c24 */ /* 0x000fe2000f8e02ff */
[----:B------:R-:W-:-:S02]  /*c2f0*/  LEA.HI.X.SX32 R104, R104, R37, 0x1, P3 ;  /* 0x0000002568687211 */ /* 0x000fc400018f0eff */
[----:B------:R-:W-:Y:S02]  /*c300*/  LEA.HI.X.SX32 R21, R8, R37, 0x1, P6 ;  /* 0x0000002508157211 */ /* 0x000fe400030f0eff */
[C---:B------:R-:W-:Y:S02]  /*c310*/  IADD3 R34, P5, PT, R5.reuse, R125, RZ ;  /* 0x0000007d05227210 */ /* 0x040fe40007fbe0ff */
[C---:B------:R-:W-:Y:S02]  /*c320*/  IADD3 R101, P4, PT, R5.reuse, R100, RZ ;  /* 0x0000006405657210 */ /* 0x040fe40007f9e0ff */
        /* <DEDUP_REMOVED lines=9> */
[-C--:B------:R-:W-:Y:S02]  /*c3c0*/  LEA.HI.X.SX32 R200, R11, R37.reuse, 0x1, P6 ;  /* 0x000000250bc87211 */ /* 0x080fe400030f0eff */
[C---:B------:R-:W-:Y:S02]  /*c3d0*/  IADD3 R109, P4, PT, R5.reuse, R108, RZ ;  /* 0x0000006c056d7210 */ /* 0x040fe40007f9e0ff */
[C---:B------:R-:W-:Y:S02]  /*c3e0*/  IADD3 R111, P5, PT, R5.reuse, R110, RZ ;  /* 0x0000006e056f7210 */ /* 0x040fe40007fbe0ff */
[C---:B------:R-:W-:Y:S02]  /*c3f0*/  IADD3 R113, P3, PT, R5.reuse, R112, RZ ;  /* 0x0000007005717210 */ /* 0x040fe40007f7e0ff */
[----:B------:R-:W-:Y:S02]  /*c400*/  IADD3 R97, P6, PT, R5, R96, RZ ;  /* 0x0000006005617210 */ /* 0x000fe40007fde0ff */
[----:B------:R-:W-:Y:S01]  /*c410*/  SHF.R.S32.HI R126, RZ, 0x1f, R252 ;  /* 0x0000001fff7e7819 */ /* 0x000fe200000114fc */
[----:B------:R-:W-:Y:S01]  /*c420*/  IMAD R120, R218, UR16, RZ ;  /* 0x00000010da787c24 */ /* 0x000fe2000f8e02ff */
[-C--:B------:R-:W-:Y:S01]  /*c430*/  LEA.HI.X.SX32 R108, R108, R37.reuse, 0x1, P4 ;  /* 0x000000256c6c7211 */ /* 0x080fe200020f0eff */
[----:B------:R-:W-:Y:S01]  /*c440*/  IMAD R122, R219, UR16, RZ ;  /* 0x00000010db7a7c24 */ /* 0x000fe2000f8e02ff */
[----:B------:R-:W-:-:S02]  /*c450*/  LEA.HI.X.SX32 R110, R110, R37, 0x1, P5 ;  /* 0x000000256e6e7211 */ /* 0x000fc400028f0eff */
[-C--:B------:R-:W-:Y:S02]  /*c460*/  LEA.HI.X.SX32 R112, R112, R37.reuse, 0x1, P3 ;  /* 0x0000002570707211 */ /* 0x080fe400018f0eff */
[----:B------:R-:W-:Y:S02]  /*c470*/  LEA.HI.X.SX32 R96, R96, R37, 0x1, P6 ;  /* 0x0000002560607211 */ /* 0x000fe400030f0eff */
[C---:B------:R-:W-:Y:S02]  /*c480*/  IADD3 R115, P4, PT, R5.reuse, R114, RZ ;  /* 0x0000007205737210 */ /* 0x040fe40007f9e0ff */
[C---:B------:R-:W-:Y:S02]  /*c490*/  IADD3 R117, P5, PT, R5.reuse, R116, RZ ;  /* 0x0000007405757210 */ /* 0x040fe40007fbe0ff */
[C---:B------:R-:W-:Y:S02]  /*c4a0*/  IADD3 R119, P3, PT, R5.reuse, R118, RZ ;  /* 0x0000007605777210 */ /* 0x040fe40007f7e0ff */
[----:B------:R-:W-:-:S02]  /*c4b0*/  IADD3 R103, P6, PT, R5, R102, RZ ;  /* 0x0000006605677210 */ /* 0x000fc40007fde0ff */
[----:B------:R-:W-:Y:S02]  /*c4c0*/  LEA.HI R126, R126, R252, RZ, 0x7 ;  /* 0x000000fc7e7e7211 */ /* 0x000fe400078f38ff */
[-C--:B------:R-:W-:Y:S02]  /*c4d0*/  LEA.HI.X.SX32 R114, R114, R37.reuse, 0x1, P4 ;  /* 0x0000002572727211 */ /* 0x080fe400020f0eff */
[-C--:B------:R-:W-:Y:S02]  /*c4e0*/  LEA.HI.X.SX32 R116, R116, R37.reuse, 0x1, P5 ;  /* 0x0000002574747211 */ /* 0x080fe400028f0eff */
[-C--:B------:R-:W-:Y:S02]  /*c4f0*/  LEA.HI.X.SX32 R118, R118, R37.reuse, 0x1, P3 ;  /* 0x0000002576767211 */ /* 0x080fe400018f0eff */
[----:B------:R-:W-:Y:S02]  /*c500*/  LEA.HI.X.SX32 R102, R102, R37, 0x1, P6 ;  /* 0x0000002566667211 */ /* 0x000fe400030f0eff */
[----:B------:R-:W-:-:S02]  /*c510*/  IADD3 R36, P5, PT, R5, R225, RZ ;  /* 0x000000e105247210 */ /* 0x000fc40007fbe0ff */
[C---:B------:R-:W-:Y:S02]  /*c520*/  IADD3 R121, P3, PT, R5.reuse, R120, RZ ;  /* 0x0000007805797210 */ /* 0x040fe40007f7e0ff */
[----:B------:R-:W-:Y:S02]  /*c530*/  IADD3 R123, P4, PT, R5, R122, RZ ;  /* 0x0000007a057b7210 */ /* 0x000fe40007f9e0ff */
[----:B------:R-:W-:Y:S01]  /*c540*/  SHF.R.S32.HI R126, RZ, 0x7, R126 ;  /* 0x00000007ff7e7819 */ /* 0x000fe2000001147e */
[----:B-1----:R-:W-:Y:S01]  /*c550*/  UIMAD.WIDE.U32 UR20, UR4, 0xc, UR26 ;  /* 0x0000000c041478a5 */ /* 0x002fe2000f8e001a */
[-C--:B------:R-:W-:Y:S02]  /*c560*/  LEA.HI.X.SX32 R35, R225, R37.reuse, 0x1, P5 ;  /* 0x00000025e1237211 */ /* 0x080fe400028f0eff */
[-C--:B------:R-:W-:Y:S02]  /*c570*/  LEA.HI.X.SX32 R120, R120, R37.reuse, 0x1, P3 ;  /* 0x0000002578787211 */ /* 0x080fe400018f0eff */
[----:B------:R-:W-:-:S02]  /*c580*/  LEA.HI.X.SX32 R122, R122, R37, 0x1, P4 ;  /* 0x000000257a7a7211 */ /* 0x000fc400020f0eff */
[----:B------:R-:W-:Y:S01]  /*c590*/  SHF.L.U64.HI R29, R30, 0x2, R200 ;  /* 0x000000021e1d7819 */ /* 0x000fe200000102c8 */
[----:B------:R-:W-:Y:S01]  /*c5a0*/  UIMAD.WIDE.U32 UR24, UR5, 0xc, UR24 ;  /* 0x0000000c051878a5 */ /* 0x000fe2000f8e0018 */
[----:B------:R-:W-:Y:S01]  /*c5b0*/  VIMNMX R200, PT, PT, R126, 0x2, !PT ;  /* 0x000000027ec87848 */ /* 0x000fe20007fe0100 */
[C---:B------:R-:W-:Y:S01]  /*c5c0*/  IMAD.SHL.U32 R10, R13.reuse, 0x4, RZ ;  /* 0x000000040d0a7824 */ /* 0x040fe200078e00ff */
[----:B------:R-:W-:Y:S01]  /*c5d0*/  SHF.L.U64.HI R9, R13, 0x2, R205 ;  /* 0x000000020d097819 */ /* 0x000fe200000102cd */
[----:B------:R-:W-:Y:S01]  /*c5e0*/  UIMAD UR17, UR15, 0xc, URZ ;  /* 0x0000000c0f1178a4 */ /* 0x000fe2000f8e02ff */
[----:B------:R-:W-:Y:S01]  /*c5f0*/  SHF.L.U64.HI R13, R14, 0x2, R201 ;  /* 0x000000020e0d7819 */ /* 0x000fe200000102c9 */
[----:B------:R-:W-:Y:S01]  /*c600*/  UIMAD UR18, UR6, 0xc, URZ ;  /* 0x0000000c061278a4 */ /* 0x000fe2000f8e02ff */
[----:B------:R-:W-:Y:S01]  /*c610*/  SHF.L.U64.HI R199, R198, 0x2, R199 ;  /* 0x00000002c6c77819 */ /* 0x000fe200000102c7 */
[----:B------:R-:W-:Y:S01]  /*c620*/  VIADD R201, R126, 0xfffffffd ;  /* 0xfffffffd7ec97836 */ /* 0x000fe20000000000 */
[----:B------:R-:W-:Y:S01]  /*c630*/  SHF.L.U64.HI R197, R196, 0x2, R197 ;  /* 0x00000002c4c57819 */ /* 0x000fe200000102c5 */
[----:B------:R-:W-:Y:S01]  /*c640*/  VIADD R124, R124, 0xfffffe80 ;  /* 0xfffffe807c7c7836 */ /* 0x000fe20000000000 */
[----:B------:R-:W-:Y:S01]  /*c650*/  SHF.L.U64.HI R195, R194, 0x2, R195 ;  /* 0x00000002c2c37819 */ /* 0x000fe200000102c3 */
[----:B------:R-:W-:Y:S01]  /*c660*/  IMAD.SHL.U32 R198, R198, 0x4, RZ ;  /* 0x00000004c6c67824 */ /* 0x000fe200078e00ff */
        /* <DEDUP_REMOVED lines=80> */
[----:B------:R-:W-:-:S02]  /*cb70*/  SHF.L.U64.HI R35, R36, 0x2, R35 ;  /* 0x0000000224237819 */ /* 0x000fc40000010223 */
[----:B--2---:R-:W-:-:S04]  /*cb80*/  IADD3 R38, P6, PT, R5, R251, RZ ;  /* 0x000000fb05267210 */ /* 0x004fc80007fde0ff */
[----:B------:R-:W-:Y:S01]  /*cb90*/  LEA.HI.X.SX32 R37, R251, R37, 0x1, P6 ;  /* 0x00000025fb257211 */ /* 0x000fe200030f0eff */
        /* <DEDUP_REMOVED lines=98> */
[----:B------:R-:W-:-:S02]  /*d1c0*/  IMAD.SHL.U32 R115, R115, 0x4, RZ ;  /* 0x0000000473737824 */ /* 0x000fc400078e00ff */
[----:B------:R-:W-:Y:S02]  /*d1d0*/  IMAD.SHL.U32 R117, R117, 0x4, RZ ;  /* 0x0000000475757824 */ /* 0x000fe400078e00ff */
[----:B------:R-:W-:Y:S02]  /*d1e0*/  IMAD.SHL.U32 R119, R119, 0x4, RZ ;  /* 0x0000000477777824 */ /* 0x000fe400078e00ff */
[----:B------:R-:W-:Y:S02]  /*d1f0*/  IMAD.SHL.U32 R121, R121, 0x4, RZ ;  /* 0x0000000479797824 */ /* 0x000fe400078e00ff */
[----:B------:R-:W-:Y:S02]  /*d200*/  IMAD.SHL.U32 R123, R123, 0x4, RZ ;  /* 0x000000047b7b7824 */ /* 0x000fe400078e00ff */
[----:B------:R-:W-:Y:S02]  /*d210*/  VIADD R200, R200, 0xffffffff ;  /* 0xffffffffc8c87836 */ /* 0x000fe40000000000 */
[----:B------:R-:W-:Y:S01]  /*d220*/  IMAD.MOV.U32 R126, RZ, RZ, RZ ;  /* 0x000000ffff7e7224 */ /* 0x000fe200078e00ff */
[----:B------:R-:W-:Y:S01]  /*d230*/  UMOV UR19, UR20 ;  /* 0x0000001400137c82 */ /* 0x000fe20008000000 */
[----:B------:R-:W-:Y:S01]  /*d240*/  UMOV UR15, 0x1 ;  /* 0x00000001000f7882 */ /* 0x000fe20000000000 */
[----:B------:R-:W-:Y:S01]  /*d250*/  UMOV UR16, 0x2 ;  /* 0x0000000200107882 */ /* 0x000fe20000000000 */
[----:B------:R-:W-:Y:S01]  /*d260*/  UMOV UR4, URZ ;  /* 0x000000ff00047c82 */ /* 0x000fe20008000000 */
[----:B------:R-:W-:Y:S01]  /*d270*/  UMOV UR5, URZ ;  /* 0x000000ff00057c82 */ /* 0x000fe20008000000 */
[----:B------:R-:W-:Y:S01]  /*d280*/  UMOV UR6, URZ ;  /* 0x000000ff00067c82 */ /* 0x000fe20008000000 */
[----:B------:R-:W-:-:S02]  /*d290*/  UIADD3 UR17, UPT, UPT, UR21, UR17, URZ ;  /* 0x0000001115117290 */ /* 0x000fc4000fffe0ff */
[----:B------:R-:W-:Y:S01]  /*d2a0*/  UIADD3 UR18, UPT, UPT, UR25, UR18, URZ ;  /* 0x0000001219127290 */ /* 0x000fe2000fffe0ff */
[----:B------:R-:W-:-:S11]  /*d2b0*/  UMOV UR20, UR24 ;  /* 0x0000001800147c82 */ /* 0x000fd60008000000 */
.L_x_10:
[----:B------:R-:W-:Y:S01]  /*d2c0*/  UIADD3 UR4, UPT, UPT, UR4, 0x1, URZ ;  /* 0x0000000104047890 */ /* 0x000fe2000fffe0ff */
[----:B------:R-:W-:-:S04]  /*d2d0*/  DEPBAR.LE SB0, 0x2 ;  /* 0x000080800000791a */ /* 0x000fc80000000000 */
[----:B------:R-:W-:Y:S01]  /*d2e0*/  ULEA UR9, UR15, UR7, 0x3 ;  /* 0x000000070f097291 */ /* 0x000fe2000f8e18ff */
[----:B------:R-:W-:Y:S01]  /*d2f0*/  IMAD.U32 R126, R126, -0x80000000, RZ ;  /* 0x800000007e7e7824 */ /* 0x000fe200078e00ff */
[----:B------:R-:W-:Y:S02]  /*d300*/  UISETP.GT.AND UP1, UPT, UR4, 0x2, UPT ;  /* 0x000000020400788c */ /* 0x000fe4000bf24270 */
[----:B------:R-:W-:Y:S02]  /*d310*/  UIADD3 UR9, UPT, UPT, UR9, 0x24000, URZ ;  /* 0x0002400009097890 */ /* 0x000fe4000fffe0ff */
[----:B------:R-:W-:Y:S01]  /*d320*/  USEL UR4, UR4, URZ, !UP1 ;  /* 0x000000ff04047287 */ /* 0x000fe2000c800000 */
[----:B------:R-:W-:Y:S06]  /*d330*/  BAR.SYNC.DEFER_BLOCKING 0x0 ;  /* 0x0000000000007b1d */ /* 0x000fec0000010000 */
[----:B------:R-:W-:Y:S05]  /*d340*/  @P1 BRA `(.L_x_8) ;  /* 0x0000000400c81947 */ /* 0x000fea0003800000 */
[----:B------:R-:W-:Y:S02]  /*d350*/  ULEA UR31, UR4, UR7, 0xf ;  /* 0x00000007041f7291 */ /* 0x000fe4000f8e78ff */
[----:B------:R-:W-:Y:S02]  /*d360*/  ULEA UR30, UR4, UR7, 0xe ;  /* 0x00000007041e7291 */ /* 0x000fe4000f8e70ff */
[----:B------:R-:W-:Y:S02]  /*d370*/  USHF.R.U32.HI UR31, URZ, 0x4, UR31 ;  /* 0x00000004ff1f7899 */ /* 0x000fe4000801161f */
[----:B------:R-:W-:Y:S02]  /*d380*/  UIADD3 UR30, UPT, UPT, UR30, 0x18000, URZ ;  /* 0x000180001e1e7890 */ /* 0x000fe4000fffe0ff */
[----:B------:R-:W-:Y:S02]  /*d390*/  USGXT.U32 UR64, UR31, 0xe ;  /* 0x0000000e1f40789a */ /* 0x000fe40008000000 */
[----:B------:R-:W-:-:S02]  /*d3a0*/  USHF.R.U32.HI UR66, URZ, 0x4, UR30 ;  /* 0x00000004ff427899 */ /* 0x000fc4000801161e */
[----:B------:R-:W-:Y:S02]  /*d3b0*/  UIADD3 UR30, UP1, UPT, UR64, 0x2, URZ ;  /* 0x00000002401e7890 */ /* 0x000fe4000ff3e0ff */
[----:B------:R-:W-:Y:S01]  /*d3c0*/  USGXT.U32 UR66, UR66, 0xe ;  /* 0x0000000e4242789a */ /* 0x000fe20008000000 */
[----:B------:R-:W-:Y:S01]  /*d3d0*/  UMOV UR21, URZ ;  /* 0x000000ff00157c82 */ /* 0x000fe20008000000 */
[----:B------:R-:W-:Y:S01]  /*d3e0*/  UMOV UR34, UR9 ;  /* 0x0000000900227c82 */ /* 0x000fe20008000000 */
[----:B------:R-:W-:Y:S02]  /*d3f0*/  UIADD3.X UR31, UPT, UPT, UR21, 0x40004040, URZ, UP1, !UPT ;  /* 0x40004040151f7890 */ /* 0x000fe40008ffe4ff */
[----:B------:R-:W-:Y:S01]  /*d400*/  UIADD3 UR32, UP1, UPT, UR66, 0x2, URZ ;  /* 0x0000000242207890 */ /* 0x000fe2000ff3e0ff */
[----:B------:R-:W-:Y:S01]  /*d410*/  UMOV UR35, URZ ;  /* 0x000000ff00237c82 */ /* 0x000fe20008000000 */
[----:B------:R-:W-:Y:S01]  /*d420*/  UMOV UR33, URZ ;  /* 0x000000ff00217c82 */ /* 0x000fe20008000000 */
[----:B------:R-:W-:Y:S01]  /*d430*/  UMOV UR21, UR34 ;  /* 0x0000002200157c82 */ /* 0x000fe20008000000 */
[----:B------:R-:W-:-:S02]  /*d440*/  UIADD3 UR42, UP5, UPT, UR30, 0x202, URZ ;  /* 0x000002021e2a7890 */ /* 0x000fc4000ffbe0ff */
[----:B------:R-:W-:Y:S02]  /*d450*/  UIADD3.X UR33, UPT, UPT, UR33, 0x40004040, URZ, UP1, !UPT ;  /* 0x4000404021217890 */ /* 0x000fe40008ffe4ff */
[----:B------:R-:W-:Y:S02]  /*d460*/  UIADD3 UR34, UP3, UPT, UR30, 0x2, URZ ;  /* 0x000000021e227890 */ /* 0x000fe4000ff7e0ff */
[----:B------:R-:W-:Y:S01]  /*d470*/  UIADD3 UR44, UP4, UPT, UR32, 0x2, URZ ;  /* 0x00000002202c7890 */ /* 0x000fe2000ff9e0ff */
[----:B------:R-:W-:Y:S01]  /*d480*/  UMOV UR62, 0x0 ;  /* 0x00000000003e7882 */ /* 0x000fe20000000000 */
[----:B------:R-:W-:Y:S01]  /*d490*/  UMOV UR63, 0x4080910 ;  /* 0x04080910003f7882 */ /* 0x000fe20000000000 */
[----:B------:R-:W-:Y:S01]  /*d4a0*/  UMOV UR65, 0x40004040 ;  /* 0x4000404000417882 */ /* 0x000fe20000000000 */
[----:B------:R-:W-:Y:S01]  /*d4b0*/  UMOV UR67, 0x40004040 ;  /* 0x4000404000437882 */ /* 0x000fe20000000000 */
[----:B------:R-:W-:Y:S01]  /*d4c0*/  UIADD3 UR36, UP1, UPT, UR30, 0x4, URZ ;  /* 0x000000041e247890 */ /* 0x000fe2000ff3e0ff */
[----:B------:R1:W-:Y:S01]  /*d4d0*/  UTCHMMA gdesc[UR64], gdesc[UR66], tmem[UR8], tmem[UR62], idesc[UR63], UPT ;  /* 0x00ff3e42400075ea */ /* 0x0003e2000b800008 */
[----:B------:R-:W-:-:S02]  /*d4e0*/  UIADD3.X UR43, UPT, UPT, UR31, URZ, URZ, UP5, !UPT ;  /* 0x000000ff1f2b7290 */ /* 0x000fc4000affe4ff */
[----:B------:R-:W-:Y:S02]  /*d4f0*/  UIADD3.X UR35, UPT, UPT, UR31, URZ, URZ, UP3, !UPT ;  /* 0x000000ff1f237290 */ /* 0x000fe40009ffe4ff */
[----:B------:R-:W-:Y:S02]  /*d500*/  UIADD3.X UR45, UPT, UPT, UR33, URZ, URZ, UP4, !UPT ;  /* 0x000000ff212d7290 */ /* 0x000fe4000a7fe4ff */
[----:B------:R-:W-:Y:S02]  /*d510*/  UIADD3.X UR37, UPT, UPT, UR31, URZ, URZ, UP1, !UPT ;  /* 0x000000ff1f257290 */ /* 0x000fe40008ffe4ff */
[----:B------:R-:W-:Y:S02]  /*d520*/  UIADD3 UR48, UP1, UPT, UR32, 0x4, URZ ;  /* 0x0000000420307890 */ /* 0x000fe4000ff3e0ff */
[----:B-1----:R-:W-:Y:S01]  /*d530*/  UIADD3 UR66, UP5, UPT, UR32, 0x102, URZ ;  /* 0x0000010220427890 */ /* 0x002fe2000ffbe0ff */
[----:B------:R-:W-:Y:S01]  /*d540*/  UMOV UR60, 0x0 ;  /* 0x00000000003c7882 */ /* 0x000fe20000000000 */
[----:B------:R-:W-:-:S02]  /*d550*/  UMOV UR61, 0x4080910 ;  /* 0x04080910003d7882 */ /* 0x000fc40000000000 */
[----:B------:R-:W-:Y:S02]  /*d560*/  UIADD3.X UR67, UPT, UPT, UR33, URZ, URZ, UP5, !UPT ;  /* 0x000000ff21437290 */ /* 0x000fe4000affe4ff */
[----:B------:R-:W-:Y:S01]  /*d570*/  UTCHMMA gdesc[UR30], gdesc[UR32], tmem[UR8], tmem[UR60], idesc[UR61], UPT ;  /* 0x00ff3c201e0075ea */ /* 0x000fe2000b800008 */
[----:B------:R-:W-:Y:S01]  /*d580*/  UIADD3 UR62, UP5, UPT, UR32, 0x104, URZ ;  /* 0x00000104203e7890 */ /* 0x000fe2000ffbe0ff */
[----:B------:R-:W-:Y:S01]  /*d590*/  UMOV UR24, 0x0 ;  /* 0x0000000000187882 */ /* 0x000fe20000000000 */
[----:B------:R-:W-:Y:S01]  /*d5a0*/  UMOV UR25, 0x4080910 ;  /* 0x0408091000197882 */ /* 0x000fe20000000000 */
[----:B------:R-:W-:Y:S01]  /*d5b0*/  UIADD3 UR40, UP2, UPT, UR30, 0x200, URZ ;  /* 0x000002001e287890 */ /* 0x000fe2000ff5e0ff */
[----:B------:R1:W-:Y:S01]  /*d5c0*/  UTCHMMA gdesc[UR34], gdesc[UR44], tmem[UR8], tmem[UR24], idesc[UR25], UPT ;  /* 0x00ff182c220075ea */ /* 0x0003e2000b800008 */
[----:B------:R-:W-:Y:S02]  /*d5d0*/  UIADD3.X UR49, UPT, UPT, UR33, URZ, URZ, UP1, !UPT ;  /* 0x000000ff21317290 */ /* 0x000fe40008ffe4ff */
[----:B------:R-:W-:-:S02]  /*d5e0*/  UIADD3 UR38, UP6, UPT, UR30, 0x1fe, URZ ;  /* 0x000001fe1e267890 */ /* 0x000fc4000ffde0ff */
[----:B------:R-:W-:Y:S02]  /*d5f0*/  UIADD3 UR52, UP1, UPT, UR32, 0xfe, URZ ;  /* 0x000000fe20347890 */ /* 0x000fe4000ff3e0ff */
[----:B------:R-:W-:Y:S02]  /*d600*/  UIADD3.X UR63, UPT, UPT, UR33, URZ, URZ, UP5, !UPT ;  /* 0x000000ff213f7290 */ /* 0x000fe4000affe4ff */
[----:B------:R-:W-:Y:S02]  /*d610*/  UIADD3.X UR41, UPT, UPT, UR31, URZ, URZ, UP2, !UPT ;  /* 0x000000ff1f297290 */ /* 0x000fe400097fe4ff */
[----:B-1----:R-:W-:Y:S02]  /*d620*/  UIADD3 UR24, UP5, UPT, UR32, 0x1fe, URZ ;  /* 0x000001fe20187890 */ /* 0x002fe4000ffbe0ff */
[----:B------:R-:W-:Y:S02]  /*d630*/  UIADD3 UR58, UP2, UPT, UR32, 0x100, URZ ;  /* 0x00000100203a7890 */ /* 0x000fe4000ff5e0ff */
[----:B------:R-:W-:-:S02]  /*d640*/  UIADD3 UR46, UP3, UPT, UR30, 0x204, URZ ;  /* 0x000002041e2e7890 */ /* 0x000fc4000ff7e0ff */
[----:B------:R-:W-:Y:S02]  /*d650*/  UIADD3.X UR39, UPT, UPT, UR31, URZ, URZ, UP6, !UPT ;  /* 0x000000ff1f277290 */ /* 0x000fe4000b7fe4ff */
[----:B------:R-:W-:Y:S02]  /*d660*/  UIADD3.X UR53, UPT, UPT, UR33, URZ, URZ, UP1, !UPT ;  /* 0x000000ff21357290 */ /* 0x000fe40008ffe4ff */
[----:B------:R-:W-:Y:S02]  /*d670*/  UIADD3 UR50, UP4, UPT, UR30, 0x3fe, URZ ;  /* 0x000003fe1e327890 */ /* 0x000fe4000ff9e0ff */
[----:B------:R-:W-:Y:S02]  /*d680*/  UIADD3.X UR25, UPT, UPT, UR33, URZ, URZ, UP5, !UPT ;  /* 0x000000ff21197290 */ /* 0x000fe4000affe4ff */
[----:B------:R-:W-:Y:S02]  /*d690*/  UIADD3 UR54, UP6, UPT, UR30, 0x400, URZ ;  /* 0x000004001e367890 */ /* 0x000fe4000ffde0ff */
[----:B------:R-:W-:-:S02]  /*d6a0*/  UIADD3 UR70, UP5, UPT, UR32, 0x200, URZ ;  /* 0x0000020020467890 */ /* 0x000fc4000ffbe0ff */
[----:B------:R-:W-:Y:S02]  /*d6b0*/  UIADD3 UR56, UP1, UPT, UR30, 0x402, URZ ;  /* 0x000004021e387890 */ /* 0x000fe4000ff3e0ff */
[----:B------:R-:W-:Y:S01]  /*d6c0*/  UIADD3.X UR59, UPT, UPT, UR33, URZ, URZ, UP2, !UPT ;  /* 0x000000ff213b7290 */ /* 0x000fe200097fe4ff */
[----:B------:R-:W-:Y:S01]  /*d6d0*/  UMOV UR26, 0x0 ;  /* 0x00000000001a7882 */ /* 0x000fe20000000000 */
[----:B------:R-:W-:Y:S01]  /*d6e0*/  UMOV UR27, 0x4080910 ;  /* 0x04080910001b7882 */ /* 0x000fe20000000000 */
[----:B------:R-:W-:Y:S01]  /*d6f0*/  UIADD3 UR64, UP2, UPT, UR30, 0x404, URZ ;  /* 0x000004041e407890 */ /* 0x000fe2000ff5e0ff */
[----:B------:R1:W-:Y:S01]  /*d700*/  UTCHMMA gdesc[UR36], gdesc[UR48], tmem[UR8], tmem[UR26], idesc[UR27], UPT ;  /* 0x00ff1a30240075ea */ /* 0x0003e2000b800008 */
[----:B------:R-:W-:Y:S02]  /*d710*/  UIADD3.X UR47, UPT, UPT, UR31, URZ, URZ, UP3, !UPT ;  /* 0x000000ff1f2f7290 */ /* 0x000fe40009ffe4ff */
[----:B------:R-:W-:Y:S02]  /*d720*/  UIADD3 UR60, UP3, UPT, UR30, 0x5fe, URZ ;  /* 0x000005fe1e3c7890 */ /* 0x000fe4000ff7e0ff */
[----:B------:R-:W-:-:S02]  /*d730*/  UIADD3.X UR51, UPT, UPT, UR31, URZ, URZ, UP4, !UPT ;  /* 0x000000ff1f337290 */ /* 0x000fc4000a7fe4ff */
[----:B------:R-:W-:Y:S02]  /*d740*/  UIADD3 UR34, UP4, UPT, UR30, 0x600, URZ ;  /* 0x000006001e227890 */ /* 0x000fe4000ff9e0ff */
[----:B------:R-:W-:Y:S02]  /*d750*/  UIADD3.X UR55, UPT, UPT, UR31, URZ, URZ, UP6, !UPT ;  /* 0x000000ff1f377290 */ /* 0x000fe4000b7fe4ff */
[----:B------:R-:W-:Y:S01]  /*d760*/  UIADD3.X UR71, UPT, UPT, UR33, URZ, URZ, UP5, !UPT ;  /* 0x000000ff21477290 */ /* 0x000fe2000affe4ff */
[----:B------:R-:W-:Y:S01]  /*d770*/  UMOV UR68, 0x0 ;  /* 0x0000000000447882 */ /* 0x000fe20000000000 */
[----:B------:R-:W-:Y:S01]  /*d780*/  UMOV UR69, 0x4080910 ;  /* 0x0408091000457882 */ /* 0x000fe20000000000 */
[----:B------:R-:W-:Y:S01]  /*d790*/  UIADD3 UR44, UP6, UPT, UR30, 0x602, URZ ;  /* 0x000006021e2c7890 */ /* 0x000fe2000ffde0ff */
[----:B------:R2:W-:Y:S01]  /*d7a0*/  UTCHMMA gdesc[UR38], gdesc[UR52], tmem[UR8], tmem[UR68], idesc[UR69], UPT ;  /* 0x00ff4434260075ea */ /* 0x0005e2000b800008 */
[----:B-1----:R-:W-:Y:S02]  /*d7b0*/  UIADD3 UR26, UP5, UPT, UR30, 0x604, URZ ;  /* 0x000006041e1a7890 */ /* 0x002fe4000ffbe0ff */
[----:B------:R-:W-:-:S02]  /*d7c0*/  UIADD3.X UR57, UPT, UPT, UR31, URZ, URZ, UP1, !UPT ;  /* 0x000000ff1f397290 */ /* 0x000fc40008ffe4ff */
[----:B------:R-:W-:Y:S02]  /*d7d0*/  UIADD3 UR30, UP1, UPT, UR32, 0x202, URZ ;  /* 0x00000202201e7890 */ /* 0x000fe4000ff3e0ff */
[----:B------:R-:W-:Y:S02]  /*d7e0*/  UIADD3.X UR65, UPT, UPT, UR31, URZ, URZ, UP2, !UPT ;  /* 0x000000ff1f417290 */ /* 0x000fe400097fe4ff */
[----:B------:R-:W-:Y:S02]  /*d7f0*/  UIADD3 UR36, UP2, UPT, UR32, 0x204, URZ ;  /* 0x0000020420247890 */ /* 0x000fe4000ff5e0ff */
[----:B------:R-:W-:Y:S01]  /*d800*/  UIADD3.X UR61, UPT, UPT, UR31, URZ, URZ, UP3, !UPT ;  /* 0x000000ff1f3d7290 */ /* 0x000fe20009ffe4ff */
[----:B------:R-:W-:Y:S01]  /*d810*/  UMOV UR28, 0x0 ;  /* 0x00000000001c7882 */ /* 0x000fe20000000000 */
[----:B------:R-:W-:Y:S01]  /*d820*/  UMOV UR29, 0x4080910 ;  /* 0x04080910001d7882 */ /* 0x000fe20000000000 */
[----:B--2---:R-:W-:Y:S01]  /*d830*/  UIADD3 UR38, UP3, UPT, UR32, 0x2fe, URZ ;  /* 0x000002fe20267890 */ /* 0x004fe2000ff7e0ff */
[----:B------:R1:W-:Y:S01]  /*d840*/  UTCHMMA gdesc[UR40], gdesc[UR58], tmem[UR8], tmem[UR28], idesc[UR29], UPT ;  /* 0x00ff1c3a280075ea */ /* 0x0003e2000b800008 */
[----:B------:R-:W-:-:S02]  /*d850*/  UIADD3.X UR35, UPT, UPT, UR31, URZ, URZ, UP4, !UPT ;  /* 0x000000ff1f237290 */ /* 0x000fc4000a7fe4ff */
[----:B------:R-:W-:Y:S02]  /*d860*/  UIADD3 UR52, UP4, UPT, UR32, 0x300, URZ ;  /* 0x0000030020347890 */ /* 0x000fe4000ff9e0ff */
[----:B------:R-:W-:Y:S02]  /*d870*/  UIADD3.X UR45, UPT, UPT, UR31, URZ, URZ, UP6, !UPT ;  /* 0x000000ff1f2d7290 */ /* 0x000fe4000b7fe4ff */
[----:B------:R-:W-:Y:S02]  /*d880*/  UIADD3.X UR27, UPT, UPT, UR31, URZ, URZ, UP5, !UPT ;  /* 0x000000ff1f1b7290 */ /* 0x000fe4000affe4ff */
[----:B------:R-:W-:Y:S02]  /*d890*/  UIADD3 UR48, UP6, UPT, UR32, 0x302, URZ ;  /* 0x0000030220307890 */ /* 0x000fe4000ffde0ff */
[----:B------:R-:W-:Y:S02]  /*d8a0*/  UIADD3.X UR31, UPT, UPT, UR33, URZ, URZ, UP1, !UPT ;  /* 0x000000ff211f7290 */ /* 0x000fe40008ffe4ff */
[----:B-1----:R-:W-:-:S02]  /*d8b0*/  UIADD3 UR28, UP1, UPT, UR32, 0x304, URZ ;  /* 0x00000304201c7890 */ /* 0x002fc4000ff3e0ff */
[----:B------:R-:W-:Y:S02]  /*d8c0*/  UIADD3.X UR37, UPT, UPT, UR33, URZ, URZ, UP2, !UPT ;  /* 0x000000ff21257290 */ /* 0x000fe400097fe4ff */
[----:B------:R-:W-:Y:S01]  /*d8d0*/  UIADD3.X UR39, UPT, UPT, UR33, URZ, URZ, UP3, !UPT ;  /* 0x000000ff21277290 */ /* 0x000fe20009ffe4ff */
[----:B------:R-:W-:Y:S01]  /*d8e0*/  UMOV UR72, 0x0 ;  /* 0x0000000000487882 */ /* 0x000fe20000000000 */
[----:B------:R-:W-:Y:S01]  /*d8f0*/  UMOV UR73, 0x4080910 ;  /* 0x0408091000497882 */ /* 0x000fe20000000000 */
[----:B------:R-:W-:Y:S01]  /*d900*/  UIADD3.X UR53, UPT, UPT, UR33, URZ, URZ, UP4, !UPT ;  /* 0x000000ff21357290 */ /* 0x000fe2000a7fe4ff */
[----:B------:R1:W-:Y:S01]  /*d910*/  UTCHMMA gdesc[UR42], gdesc[UR66], tmem[UR8], tmem[UR72], idesc[UR73], UPT ;  /* 0x00ff48422a0075ea */ /* 0x0003e2000b800008 */
[----:B------:R-:W-:Y:S01]  /*d920*/  UIADD3.X UR49, UPT, UPT, UR33, URZ, URZ, UP6, !UPT ;  /* 0x000000ff21317290 */ /* 0x000fe2000b7fe4ff */
[----:B------:R1:W-:Y:S01]  /*d930*/  UTCHMMA gdesc[UR46], gdesc[UR62], tmem[UR8], tmem[UR68], idesc[UR69], UPT ;  /* 0x00ff443e2e0075ea */ /* 0x0003e2000b800008 */
[----:B------:R-:W-:Y:S01]  /*d940*/  UMOV UR58, 0x0 ;  /* 0x00000000003a7882 */ /* 0x000fe20000000000 */
[----:B------:R-:W-:Y:S01]  /*d950*/  UMOV UR59, 0x4080910 ;  /* 0x04080910003b7882 */ /* 0x000fe20000000000 */
[----:B------:R-:W-:Y:S01]  /*d960*/  UIADD3.X UR29, UPT, UPT, UR33, URZ, URZ, UP1, !UPT ;  /* 0x000000ff211d7290 */ /* 0x000fe20008ffe4ff */
[----:B------:R1:W-:Y:S01]  /*d970*/  UTCHMMA gdesc[UR50], gdesc[UR24], tmem[UR8], tmem[UR58], idesc[UR59], UPT ;  /* 0x00ff3a18320075ea */ /* 0x0003e2000b800008 */
[----:B------:R1:W-:Y:S01]  /*d980*/  UTCHMMA gdesc[UR54], gdesc[UR70], tmem[UR8], tmem[UR68], idesc[UR69], UPT ;  /* 0x00ff4446360075ea */ /* 0x0003e2000b800008 */
        /* <DEDUP_REMOVED lines=10> */
[----:B------:R1:W-:Y:S01]  /*da30*/  UTCHMMA gdesc[UR44], gdesc[UR48], tmem[UR8], tmem[UR76], idesc[UR77], UPT ;  /* 0x00ff4c302c0075ea */ /* 0x0003e2000b800008 */
[----:B------:R1:W-:Y:S01]  /*da40*/  UTCHMMA gdesc[UR26], gdesc[UR28], tmem[UR8], tmem[UR74], idesc[UR75], UPT ;  /* 0x00ff4a1c1a0075ea */ /* 0x0003e2000b800008 */
[----:B------:R1:W-:Y:S01]  /*da50*/  UTCBAR [UR21], URZ ;  /* 0x000000ff150073e9 */ /* 0x0003e200080000ff */
[----:B------:R-:W-:Y:S01]  /*da60*/  NOP ;  /* 0x0000000000007918 */ /* 0x000fe20000000000 */
.L_x_8:
[----:B------:R-:W2:Y:S01]  /*da70*/  SYNCS.PHASECHK.TRANS64.TRYWAIT P4, [UR14], R126 ;  /* 0x0000007eff0075a7 */ /* 0x000ea2000808110e */
[----:B------:R-:W-:Y:S01]  /*da80*/  ISETP.LE.AND P3, PT, R201, UR6, PT ;  /* 0x00000006c9007c0c */ /* 0x000fe2000bf63270 */
[----:B-1----:R-:W-:Y:S01]  /*da90*/  UMOV UR21, UR5 ;  /* 0x0000000500157c82 */ /* 0x002fe20008000000 */
[----:B--2---:R-:W-:Y:S11]  /*daa0*/  @!P4 BRA `(.L_x_9) ;  /* 0x0000003400bcc947 */ /* 0x004ff60003800000 */
.L_x_16:
[----:B------:R-:W-:Y:S01]  /*dab0*/  BAR.SYNC.DEFER_BLOCKING 0x0 ;  /* 0x0000000000007b1d */ /* 0x000fe20000010000 */
[C---:B------:R-:W-:Y:S01]  /*dac0*/  ISETP.GE.AND P4, PT, R2.reuse, R124, PT ;  /* 0x0000007c0200720c */ /* 0x040fe20003f86270 */
[----:B------:R-:W-:Y:S01]  /*dad0*/  UIADD3 UR16, UPT, UPT, UR16, 0x1, URZ ;  /* 0x0000000110107890 */ /* 0x000fe2000fffe0ff */
[----:B------:R-:W-:Y:S01]  /*dae0*/  LOP3.LUT R203, R2, 0x2, RZ, 0xfc, !PT ;  /* 0x0000000202cb7812 */ /* 0x000fe200078efcff */
[----:B------:R-:W-:Y:S01]  /*daf0*/  UIADD3 UR6, UPT, UPT, UR6, 0x1, URZ ;  /* 0x0000000106067890 */ /* 0x000fe2000fffe0ff */
[----:B------:R-:W-:Y:S01]  /*db00*/  SEL R126, RZ, 0x4, P4 ;  /* 0x00000004ff7e7807 */ /* 0x000fe20002000000 */
[----:B------:R-:W-:Y:S01]  /*db10*/  UISETP.GT.AND UP1, UPT, UR16, 0x2, UPT ;  /* 0x000000021000788c */ /* 0x000fe2000bf24270 */
[----:B------:R-:W-:Y:S01]  /*db20*/  LOP3.LUT R204, R4, 0x10, RZ, 0x3c, !PT ;  /* 0x0000001004cc7812 */ /* 0x000fe200078e3cff */
[----:B------:R-:W-:Y:S01]  /*db30*/  UIADD3 UR15, UPT, UPT, UR15, 0x1, URZ ;  /* 0x000000010f0f7890 */ /* 0x000fe2000fffe0ff */
[----:B------:R-:W-:Y:S01]  /*db40*/  SEL R126, R126, RZ, !P3 ;  /* 0x000000ff7e7e7207 */ /* 0x000fe20005800000 */
[----:B------:R-:W-:-:S02]  /*db50*/  USEL UR16, UR16, URZ, !UP1 ;  /* 0x000000ff10107287 */ /* 0x000fc4000c800000 */
[----:B------:R-:W-:Y:S01]  /*db60*/  UISETP.GT.AND UP1, UPT, UR15, 0x1, UPT ;  /* 0x000000010f00788c */ /* 0x000fe2000bf24270 */
[----:B------:R-:W-:Y:S01]  /*db70*/  ISETP.NE.U32.AND P4, PT, R126, RZ, PT ;  /* 0x000000ff7e00720c */ /* 0x000fe20003f85070 */
[----:B------:R-:W-:Y:S01]  /*db80*/  ULEA UR5, UR16, UR7, 0xf ;  /* 0x0000000710057291 */ /* 0x000fe2000f8e78ff */
[----:B------:R-:W-:Y:S01]  /*db90*/  IADD3 R126, P5, PT, R38, UR20, RZ ;  /* 0x00000014267e7c10 */ /* 0x000fe2000ffbe0ff */
[----:B------:R-:W-:Y:S01]  /*dba0*/  USEL UR15, UR15, URZ, !UP1 ;  /* 0x000000ff0f0f7287 */ /* 0x000fe2000c800000 */
[----:B------:R-:W-:Y:S02]  /*dbb0*/  UMOV UR14, UR9 ;  /* 0x00000009000e7c82 */ /* 0x000fe40008000000 */
[----:B------:R-:W-:Y:S01]  /*dbc0*/  IADD3.X R127, PT, PT, R37, UR18, RZ, P5, !PT ;  /* 0x00000012257f7c10 */ /* 0x000fe2000affe4ff */
[----:B------:R-:W-:-:S06]  /*dbd0*/  VIADD R202, R4, UR5 ;  /* 0x0000000504ca7c36 */ /* 0x000fcc0008000000 */
[----:B------:R-:W-:Y:S01]  /*dbe0*/  @!PT LDS RZ, [RZ] ;  /* 0x00000000fffff984 */ /* 0x000fe20000000800 */
[----:B------:R-:W-:Y:S01]  /*dbf0*/  @!PT LDS RZ, [RZ] ;  /* 0x00000000fffff984 */ /* 0x000fe20000000800 */
[----:B------:R-:W-:Y:S01]  /*dc00*/  @!PT LDS RZ, [RZ] ;  /* 0x00000000fffff984 */ /* 0x000fe20000000800 */
[----:B------:R1:W-:Y:S01]  /*dc10*/  LDGSTS.E [R202], desc[UR22][R126.64], P4 ;  /* 0x000000007eca7fae */ /* 0x0003e2000a1a1016 */
[----:B------:R-:W-:Y:S02]  /*dc20*/  ISETP.GE.AND P4, PT, R203, R124, PT ;  /* 0x0000007ccb00720c */ /* 0x000fe40003f86270 */
[----:B------:R-:W-:Y:S02]  /*dc30*/  LOP3.LUT R203, R2, 0x20, RZ, 0xfc, !PT ;  /* 0x0000002002cb7812 */ /* 0x000fe400078efcff */
[----:B-1----:R-:W-:-:S04]  /*dc40*/  SEL R126, RZ, 0x4, P4 ;  /* 0x00000004ff7e7807 */ /* 0x002fc80002000000 */
[----:B------:R-:W-:-:S04]  /*dc50*/  SEL R126, R126, RZ, !P3 ;  /* 0x000000ff7e7e7207 */ /* 0x000fc80005800000 */
[----:B------:R-:W-:Y:S02]  /*dc60*/  ISETP.NE.U32.AND P4, PT, R126, RZ, PT ;  /* 0x000000ff7e00720c */ /* 0x000fe40003f85070 */
[----:B------:R-:W-:-:S04]  /*dc70*/  IADD3 R126, P5, PT, R36, UR20, RZ ;  /* 0x00000014247e7c10 */ /* 0x000fc8000ffbe0ff */
[----:B------:R-:W-:-:S07]  /*dc80*/  IADD3.X R127, PT, PT, R35, UR18, RZ, P5, !PT ;  /* 0x00000012237f7c10 */ /* 0x000fce000affe4ff */
[----:B------:R1:W-:Y:S01]  /*dc90*/  LDGSTS.E [R202+0x8], desc[UR22][R126.64], P4 ;  /* 0x000080007eca7fae */ /* 0x0003e2000a1a1016 */
        /* <DEDUP_REMOVED lines=50> */
[----:B-1----:R-:W-:Y:S01]  /*dfc0*/  SEL R126, RZ, 0x4, P4 ;  /* 0x00000004ff7e7807 */ /* 0x002fe20002000000 */
[----:B------:R-:W-:Y:S01]  /*dfd0*/  VIADD R202, R204, UR5 ;  /* 0x00000005ccca7c36 */ /* 0x000fe20008000000 */
[----:B------:R-:W-:Y:S02]  /*dfe0*/  LOP3.LUT R204, R4, 0x20, RZ, 0x3c, !PT ;  /* 0x0000002004cc7812 */ /* 0x000fe400078e3cff */
[----:B------:R-:W-:-:S04]  /*dff0*/  SEL R126, R126, RZ, !P3 ;  /* 0x000000ff7e7e7207 */ /* 0x000fc80005800000 */
[----:B------:R-:W-:Y:S02]  /*e000*/  ISETP.NE.U32.AND P4, PT, R126, RZ, PT ;  /* 0x000000ff7e00720c */ /* 0x000fe40003f85070 */
[----:B------:R-:W-:-:S04]  /*e010*/  IADD3 R126, P5, PT, R34, UR20, RZ ;  /* 0x00000014227e7c10 */ /* 0x000fc8000ffbe0ff */
[----:B------:R-:W-:-:S07]  /*e020*/  IADD3.X R127, PT, PT, R33, UR18, RZ, P5, !PT ;  /* 0x00000012217f7c10 */ /* 0x000fce000affe4ff */
        /* <DEDUP_REMOVED lines=124> */
[----:B------:R-:W2:Y:S02]  /*e7f0*/  S2R R203, SR_TID.X ;  /* 0x0000000000cb7919 */ /* 0x000ea40000002100 */
        /* <DEDUP_REMOVED lines=8> */
[----:B--2---:R-:W-:-:S04]  /*e880*/  LEA.HI R203, R203, 0xe, RZ, 0x1a ;  /* 0x0000000ecbcb7811 */ /* 0x004fc800078fd0ff */
        /* <DEDUP_REMOVED lines=10> */
[----:B-1----:R-:W-:-:S04]  /*e930*/  SEL R126, RZ, 0x4, P4 ;  /* 0x00000004ff7e7807 */ /* 0x002fc80002000000 */
[----:B------:R-:W-:-:S04]  /*e940*/  SEL R126, R126, RZ, !P3 ;  /* 0x000000ff7e7e7207 */ /* 0x000fc80005800000 */
[----:B------:R-:W-:Y:S02]  /*e950*/  ISETP.NE.U32.AND P4, PT, R126, RZ, PT ;  /* 0x000000ff7e00720c */ /* 0x000fe40003f85070 */
[----:B------:R-:W-:-:S04]  /*e960*/  IADD3 R126, P5, PT, R103, UR20, RZ ;  /* 0x00000014677e7c10 */ /* 0x000fc8000ffbe0ff */
[----:B------:R-:W-:-:S07]  /*e970*/  IADD3.X R127, PT, PT, R102, UR18, RZ, P5, !PT ;  /* 0x00000012667f7c10 */ /* 0x000fce000affe4ff */
[----:B------:R1:W-:Y:S01]  /*e980*/  LDGSTS.E [R202+0x2000], desc[UR22][R126.64], P4 ;  /* 0x020000007eca7fae */ /* 0x0003e2000a1a1016 */
        /* <DEDUP_REMOVED lines=241> */
[----:B------:R-:W-:Y:S02]  /*f8a0*/  ISETP.GE.AND P4, PT, R204, R124, PT ;  /* 0x0000007ccc00720c */ /* 0x000fe40003f86270 */
[----:B--2---:R-:W-:-:S04]  /*f8b0*/  LEA.HI R203, R203, 0x1e, RZ, 0x1a ;  /* 0x0000001ecbcb7811 */ /* 0x004fc800078fd0ff */
[----:B------:R-:W-:Y:S02]  /*f8c0*/  ISETP.GE.AND P5, PT, R203, R124, PT ;  /* 0x0000007ccb00720c */ /* 0x000fe40003fa6270 */
[----:B------:R-:W-:Y:S02]  /*f8d0*/  LOP3.LUT R203, R4, 0x70, RZ, 0x3c, !PT ;  /* 0x0000007004cb7812 */ /* 0x000fe400078e3cff */
[----:B-1----:R-:W-:-:S03]  /*f8e0*/  SEL R126, RZ, 0x4, P4 ;  /* 0x00000004ff7e7807 */ /* 0x002fc60002000000 */
[----:B------:R-:W-:Y:S01]  /*f8f0*/  VIADD R202, R203, UR5 ;  /* 0x00000005cbca7c36 */ /* 0x000fe20008000000 */
[----:B------:R-:W-:Y:S01]  /*f900*/  LOP3.LUT R203, R2, 0x3c, RZ, 0xfc, !PT ;  /* 0x0000003c02cb7812 */ /* 0x000fe200078efcff */
[----:B------:R-:W-:Y:S01]  /*f910*/  ULEA UR5, UR16, UR7, 0xe ;  /* 0x0000000710057291 */ /* 0x000fe2000f8e70ff */
[----:B------:R-:W-:-:S04]  /*f920*/  SEL R126, R126, RZ, !P3 ;  /* 0x000000ff7e7e7207 */ /* 0x000fc80005800000 */
[----:B------:R-:W-:Y:S02]  /*f930*/  ISETP.NE.U32.AND P4, PT, R126, RZ, PT ;  /* 0x000000ff7e00720c */ /* 0x000fe40003f85070 */
[----:B------:R-:W-:-:S04]  /*f940*/  SEL R126, RZ, 0x4, P5 ;  /* 0x00000004ff7e7807 */ /* 0x000fc80002800000 */
[----:B------:R-:W-:-:S04]  /*f950*/  SEL R126, R126, RZ, !P3 ;  /* 0x000000ff7e7e7207 */ /* 0x000fc80005800000 */
[----:B------:R-:W-:Y:S02]  /*f960*/  ISETP.NE.U32.AND P5, PT, R126, RZ, PT ;  /* 0x000000ff7e00720c */ /* 0x000fe40003fa5070 */
[----:B------:R-:W-:-:S04]  /*f970*/  IADD3 R126, P6, PT, R117, UR20, RZ ;  /* 0x00000014757e7c10 */ /* 0x000fc8000ffde0ff */
[----:B------:R-:W-:-:S05]  /*f980*/  IADD3.X R127, PT, PT, R116, UR18, RZ, P6, !PT ;  /* 0x00000012747f7c10 */ /* 0x000fca000b7fe4ff */
[----:B------:R1:W-:Y:S02]  /*f990*/  LDGSTS.E [R202], desc[UR22][R126.64], P4 ;  /* 0x000000007eca7fae */ /* 0x0003e4000a1a1016 */
[----:B-1----:R-:W-:-:S04]  /*f9a0*/  IADD3 R126, P4, PT, R16, UR20, RZ ;  /* 0x00000014107e7c10 */ /* 0x002fc8000ff9e0ff */
[----:B------:R-:W-:Y:S02]  /*f9b0*/  IADD3.X R127, PT, PT, R15, UR18, RZ, P4, !PT ;  /* 0x000000120f7f7c10 */ /* 0x000fe4000a7fe4ff */
[----:B------:R-:W-:Y:S02]  /*f9c0*/  ISETP.GE.AND P4, PT, R203, R124, PT ;  /* 0x0000007ccb00720c */ /* 0x000fe40003f86270 */
[----:B------:R-:W1:Y:S01]  /*f9d0*/  S2R R203, SR_TID.X ;  /* 0x0000000000cb7919 */ /* 0x000e620000002100 */
[----:B------:R2:W-:Y:S02]  /*f9e0*/  LDGSTS.E [R202+0x8], desc[UR22][R126.64], P5 ;  /* 0x000080007eca7fae */ /* 0x0005e4000a9a1016 */
[----:B--2---:R-:W-:-:S04]  /*f9f0*/  SEL R126, RZ, 0x4, P4 ;  /* 0x00000004ff7e7807 */ /* 0x004fc80002000000 */
[----:B------:R-:W-:-:S04]  /*fa00*/  SEL R126, R126, RZ, !P3 ;  /* 0x000000ff7e7e7207 */ /* 0x000fc80005800000 */
[----:B------:R-:W-:Y:S02]  /*fa10*/  ISETP.NE.U32.AND P4, PT, R126, RZ, PT ;  /* 0x000000ff7e00720c */ /* 0x000fe40003f85070 */
[----:B------:R-:W-:-:S04]  /*fa20*/  IADD3 R126, P5, PT, R89, UR20, RZ ;  /* 0x00000014597e7c10 */ /* 0x000fc8000ffbe0ff */
[----:B------:R-:W-:Y:S02]  /*fa30*/  IADD3.X R127, PT, PT, R88, UR18, RZ, P5, !PT ;  /* 0x00000012587f7c10 */ /* 0x000fe4000affe4ff */
[----:B-1----:R-:W-:-:S05]  /*fa40*/  LEA.HI R203, R203, 0x3e, RZ, 0x1a ;  /* 0x0000003ecbcb7811 */ /* 0x002fca00078fd0ff */
        /* <DEDUP_REMOVED lines=36> */
[----:B------:R-:W2:Y:S02]  /*fc90*/  S2R R203, SR_TID.X ;  /* 0x0000000000cb7919 */ /* 0x000ea40000002100 */
[----:B-1----:R-:W-:-:S04]  /*fca0*/  SEL R126, RZ, 0x4, P4 ;  /* 0x00000004ff7e7807 */ /* 0x002fc80002000000 */
[----:B------:R-:W-:-:S04]  /*fcb0*/  SEL R126, R126, RZ, !P3 ;  /* 0x000000ff7e7e7207 */ /* 0x000fc80005800000 */
[----:B------:R-:W-:Y:S02]  /*fcc0*/  ISETP.NE.U32.AND P4, PT, R126, RZ, PT ;  /* 0x000000ff7e00720c */ /* 0x000fe40003f85070 */
[----:B------:R-:W-:Y:S01]  /*fcd0*/  IADD3 R126, P5, PT, R134, UR20, RZ ;  /* 0x00000014867e7c10 */ /* 0x000fe2000ffbe0ff */
[----:B------:R-:W-:-:S03]  /*fce0*/  UIADD3 UR20, UP3, UPT, UR20, UR10, URZ ;  /* 0x0000000a14147290 */ /* 0x000fc6000ff7e0ff */
[----:B------:R-:W-:Y:S01]  /*fcf0*/  IADD3.X R127, PT, PT, R135, UR18, RZ, P5, !PT ;  /* 0x00000012877f7c10 */ /* 0x000fe2000affe4ff */
[----:B------:R-:W-:-:S06]  /*fd00*/  UIADD3.X UR18, UPT, UPT, UR18, UR11, URZ, UP3, !UPT ;  /* 0x0000000b12127290 */ /* 0x000fcc0009ffe4ff */
[----:B------:R1:W-:Y:S04]  /*fd10*/  LDGSTS.E [R202+0x6008], desc[UR22][R126.64], P4 ;  /* 0x060080007eca7fae */ /* 0x0003e8000a1a1016 */
[----:B------:R-:W0:Y:S01]  /*fd20*/  LDGDEPBAR ;  /* 0x00000000000079af */ /* 0x000e220000000000 */
[----:B--2---:R-:W-:-:S04]  /*fd30*/  LOP3.LUT R203, R203, 0x7f, RZ, 0xc0, !PT ;  /* 0x0000007fcbcb7812 */ /* 0x004fc800078ec0ff */
[----:B------:R-:W-:Y:S01]  /*fd40*/  ISETP.GE.AND P4, PT, R203, R124, PT ;  /* 0x0000007ccb00720c */ /* 0x000fe20003f86270 */
[C---:B-1----:R-:W-:Y:S01]  /*fd50*/  VIADD R202, R3.reuse, UR5 ;  /* 0x0000000503ca7c36 */ /* 0x042fe20008000000 */
[----:B------:R-:W-:Y:S01]  /*fd60*/  LOP3.LUT R203, R3, 0x10, RZ, 0x3c, !PT ;  /* 0x0000001003cb7812 */ /* 0x000fe200078e3cff */
[----:B------:R-:W-:Y:S01]  /*fd70*/  VIADD R124, R124, 0xffffff80 ;  /* 0xffffff807c7c7836 */ /* 0x000fe20000000000 */
[----:B------:R-:W-:-:S04]  /*fd80*/  SEL R126, RZ, 0x4, P4 ;  /* 0x00000004ff7e7807 */ /* 0x000fc80002000000 */
[----:B------:R-:W-:-:S04]  /*fd90*/  SEL R126, R126, RZ, !P3 ;  /* 0x000000ff7e7e7207 */ /* 0x000fc80005800000 */
[----:B------:R-:W-:Y:S02]  /*fda0*/  ISETP.NE.U32.AND P3, PT, R126, RZ, PT ;  /* 0x000000ff7e00720c */ /* 0x000fe40003f65070 */
[----:B------:R-:W-:-:S04]  /*fdb0*/  IADD3 R126, P4, PT, R136, UR19, RZ ;  /* 0x00000013887e7c10 */ /* 0x000fc8000ff9e0ff */
[----:B------:R-:W-:-:S07]  /*fdc0*/  IADD3.X R127, PT, PT, R137, UR17, RZ, P4, !PT ;  /* 0x00000011897f7c10 */ /* 0x000fce000a7fe4ff */
[----:B------:R1:W-:Y:S02]  /*fdd0*/  LDGSTS.E [R202+0x18000], desc[UR22][R126.64], P3 ;  /* 0x180000007eca7fae */ /* 0x0003e400099a1016 */
[----:B-1----:R-:W-:-:S04]  /*fde0*/  IADD3 R126, P4, PT, R152, UR19, RZ ;  /* 0x00000013987e7c10 */ /* 0x002fc8000ff9e0ff */
[----:B------:R-:W-:-:S05]  /*fdf0*/  IADD3.X R127, PT, PT, R153, UR17, RZ, P4, !PT ;  /* 0x00000011997f7c10 */ /* 0x000fca000a7fe4ff */
[----:B------:R1:W-:Y:S02]  /*fe00*/  LDGSTS.E [R202+0x18400], desc[UR22][R126.64], P3 ;  /* 0x184000007eca7fae */ /* 0x0003e400099a1016 */
[----:B-1----:R-:W-:-:S04]  /*fe10*/  IADD3 R126, P4, PT, R168, UR19, RZ ;  /* 0x00000013a87e7c10 */ /* 0x002fc8000ff9e0ff */
[----:B------:R-:W-:-:S05]  /*fe20*/  IADD3.X R127, PT, PT, R169, UR17, RZ, P4, !PT ;  /* 0x00000011a97f7c10 */ /* 0x000fca000a7fe4ff */
[----:B------:R1:W-:Y:S02]  /*fe30*/  LDGSTS.E [R202+0x18800], desc[UR22][R126.64], P3 ;  /* 0x188000007eca7fae */ /* 0x0003e400099a1016 */
[----:B-1----:R-:W-:-:S04]  /*fe40*/  IADD3 R126, P4, PT, R184, UR19, RZ ;  /* 0x00000013b87e7c10 */ /* 0x002fc8000ff9e0ff */
[----:B------:R-:W-:-:S05]  /*fe50*/  IADD3.X R127, PT, PT, R185, UR17, RZ, P4, !PT ;  /* 0x00000011b97f7c10 */ /* 0x000fca000a7fe4ff */
[----:B------:R1:W-:Y:S02]  /*fe60*/  LDGSTS.E [R202+0x18c00], desc[UR22][R126.64], P3 ;  /* 0x18c000007eca7fae */ /* 0x0003e400099a1016 */
[----:B-1----:R-:W-:Y:S01]  /*fe70*/  IADD3 R126, P4, PT, R138, UR19, RZ ;  /* 0x000000138a7e7c10 */ /* 0x002fe2000ff9e0ff */
[----:B------:R-:W-:Y:S01]  /*fe80*/  VIADD R202, R203, UR5 ;  /* 0x00000005cbca7c36 */ /* 0x000fe20008000000 */
[----:B------:R-:W-:Y:S02]  /*fe90*/  LOP3.LUT R203, R3, 0x20, RZ, 0x3c, !PT ;  /* 0x0000002003cb7812 */ /* 0x000fe400078e3cff */
        /* <DEDUP_REMOVED lines=83> */
[----:B------:R-:W-:Y:S02]  /*103d0*/  USEL UR5, URZ, 0x1, !UP1 ;  /* 0x00000001ff057887 */ /* 0x000fe4000c800000 */
[----:B------:R-:W-:Y:S02]  /*103e0*/  IADD3.X R127, PT, PT, R151, UR17, RZ, P4, !PT ;  /* 0x00000011977f7c10 */ /* 0x000fe4000a7fe4ff */
[----:B------:R-:W-:-:S03]  /*103f0*/  ULOP3.LUT UR5, UR21, UR5, URZ, 0x3c, !UPT ;  /* 0x0000000515057292 */ /* 0x000fc6000f8e3cff */
        /* <DEDUP_REMOVED lines=8> */
[----:B------:R-:W-:-:S03]  /*10480*/  UIADD3 UR19, UP2, UPT, UR19, UR12, URZ ;  /* 0x0000000c13137290 */ /* 0x000fc6000ff5e0ff */
[----:B------:R-:W-:Y:S01]  /*10490*/  IADD3.X R127, PT, PT, R199, UR17, RZ, P4, !PT ;  /* 0x00000011c77f7c10 */ /* 0x000fe2000a7fe4ff */
[----:B------:R-:W-:-:S04]  /*104a0*/  UIADD3.X UR17, UPT, UPT, UR17, UR13, URZ, UP2, !UPT ;  /* 0x0000000d11117290 */ /* 0x000fc800097fe4ff */
[----:B------:R1:W-:Y:S01]  /*104b0*/  LDGSTS.E [R202+0x18f80], desc[UR22][R126.64], P3 ;  /* 0x18f800007eca7fae */ /* 0x0003e200099a1016 */
[----:B------:R-:W-:-:S03]  /*104c0*/  ISETP.NE.U32.AND P3, PT, R200, UR6, PT ;  /* 0x00000006c8007c0c */ /* 0x000fc6000bf65070 */
[----:B------:R-:W0:Y:S01]  /*104d0*/  LDGDEPBAR ;  /* 0x00000000000079af */ /* 0x000e220000000000 */
[----:B-1----:R-:W-:-:S09]  /*104e0*/  IMAD.U32 R126, RZ, RZ, UR21 ;  /* 0x00000015ff7e7e24 */ /* 0x002fd2000f8e00ff */
[----:B------:R-:W-:Y:S05]  /*104f0*/  @P3 BRA `(.L_x_10) ;  /* 0xffffffcc00703947 */ /* 0x000fea000383ffff */
.L_x_7:
[----:B------:R-:W-:Y:S05]  /*10500*/  @!P2 BRA `(.L_x_11) ;  /* 0x000000000010a947 */ /* 0x000fea0003800000 */
[----:B------:R-:W-:-:S06]  /*10510*/  USHF.L.U32 UR21, UR21, 0x1f, URZ ;  /* 0x0000001f15157899 */ /* 0x000fcc00080006ff */
[----:B------:R-:W-:-:S04]  /*10520*/  IMAD.U32 R3, RZ, RZ, UR21 ;  /* 0x00000015ff037e24 */ /* 0x000fc8000f8e00ff */
[----:B------:R-:W1:Y:S02]  /*10530*/  SYNCS.PHASECHK.TRANS64.TRYWAIT P1, [UR9], R3 ;  /* 0x00000003ff0075a7 */ /* 0x000e640008021109 */
[----:B-1----:R-:W-:Y:S05]  /*10540*/  @!P1 BRA `(.L_x_12) ;  /* 0x0000000c00209947 */ /* 0x002fea0003800000 */
.L_x_11:
[----:B------:R-:W2:Y:S01]  /*10550*/  LDL.LU R4, [R1+0x64] ;  /* 0x0000640001047983 */ /* 0x000ea20000300800 */
[----:B------:R-:W-:-:S04]  /*10560*/  DEPBAR.LE SB0, 0x0 ;  /* 0x000080000000791a */ /* 0x000fc80000000000 */
[----:B------:R-:W3:Y:S01]  /*10570*/  LDL.LU R22, [R1+0x5c] ;  /* 0x00005c0001167983 */ /* 0x000ee20000300800 */
[----:B------:R-:W3:Y:S01]  /*10580*/  LDCU.128 UR12, c[0x0][0x390] ;  /* 0x00007200ff0c77ac */ /* 0x000ee20008000c00 */
[----:B------:R-:W1:Y:S08]  /*10590*/  LDC R33, c[0x0][0x3b8] ;  /* 0x0000ee00ff217b82 */ /* 0x000e700000000800 */
[----:B------:R-:W-:Y:S06]  /*105a0*/  BAR.SYNC.DEFER_BLOCKING 0x0 ;  /* 0x0000000000007b1d */ /* 0x000fec0000010000 */
[----:B------:R-:W4:Y:S01]  /*105b0*/  S2R R23, SR_TID.X ;  /* 0x0000000000177919 */ /* 0x000f220000002100 */
[----:B------:R-:W4:Y:S02]  /*105c0*/  @!P0 SYNCS.CCTL.IV [UR7+0x24000] ;  /* 0x02400000ff0089b1 */ /* 0x000f240008000007 */
[----:B----4-:R-:W-:Y:S01]  /*105d0*/  BAR.SYNC.DEFER_BLOCKING 0x0 ;  /* 0x0000000000007b1d */ /* 0x010fe20000010000 */
[----:B------:R-:W-:-:S02]  /*105e0*/  IMAD.SHL.U32 R3, R23, 0x10, RZ ;  /* 0x0000001017037824 */ /* 0x000fc400078e00ff */
[----:B------:R-:W-:-:S03]  /*105f0*/  IMAD.SHL.U32 R20, R23, 0x80, RZ ;  /* 0x0000008017147824 */ /* 0x000fc600078e00ff */
[----:B------:R-:W-:Y:S02]  /*10600*/  LOP3.LUT R3, R3, 0xf0, RZ, 0xc0, !PT ;  /* 0x000000f003037812 */ /* 0x000fe400078ec0ff */
[----:B------:R-:W-:Y:S01]  /*10610*/  LOP3.LUT R20, R20, 0x800, RZ, 0xc0, !PT ;  /* 0x0000080014147812 */ /* 0x000fe200078ec0ff */
[----:B------:R-:W4:Y:S03]  /*10620*/  @!P0 SYNCS.CCTL.IV [UR7+0x24008] ;  /* 0x02400800ff0089b1 */ /* 0x000f260008000007 */
[----:B------:R-:W-:Y:S02]  /*10630*/  IADD3 R3, PT, PT, R3, UR7, R20 ;  /* 0x0000000703037c10 */ /* 0x000fe4000fffe014 */
[----:B------:R-:W-:-:S05]  /*10640*/  LOP3.LUT R20, R23, 0x60, RZ, 0xc0, !PT ;  /* 0x0000006017147812 */ /* 0x000fca00078ec0ff */
[----:B------:R-:W-:Y:S01]  /*10650*/  IMAD R20, R20, 0x8, R3 ;  /* 0x0000000814147824 */ /* 0x000fe200078e0203 */
[----:B------:R-:W-:Y:S01]  /*10660*/  LOP3.LUT R23, R23, 0x7f, RZ, 0xc0, !PT ;  /* 0x0000007f17177812 */ /* 0x000fe200078ec0ff */
[----:B------:R-:W1:Y:S02]  /*10670*/  S2R R21, SR_CgaCtaId ;  /* 0x0000000000157919 */ /* 0x000e640000008800 */
[----:B-1----:R-:W-:-:S05]  /*10680*/  IMAD.SHL.U32 R21, R21, 0x20, RZ ;  /* 0x0000002015157824 */ /* 0x002fca00078e00ff */
[----:B------:R-:W-:-:S04]  /*10690*/  LOP3.LUT R21, R21, 0x20, RZ, 0xc0, !PT ;  /* 0x0000002015157812 */ /* 0x000fc800078ec0ff */
[----:B-----5:R-:W-:-:S04]  /*106a0*/  LOP3.LUT R28, R0, R2, R21, 0xfe, !PT ;  /* 0x00000002001c7212 */ /* 0x020fc800078efe15 */
[C---:B------:R-:W-:Y:S01]  /*106b0*/  LOP3.LUT R0, R28.reuse, 0x4, RZ, 0xfc, !PT ;  /* 0x000000041c007812 */ /* 0x040fe200078efcff */
[C---:B------:R-:W-:Y:S01]  /*106c0*/  IMAD R3, R28.reuse, R33, RZ ;  /* 0x000000211c037224 */ /* 0x040fe200078e02ff */
[----:B------:R-:W-:Y:S02]  /*106d0*/  LOP3.LUT R2, R28, 0x2, RZ, 0xfc, !PT ;  /* 0x000000021c027812 */ /* 0x000fe400078efcff */
[----:B--2---:R-:W-:-:S13]  /*106e0*/  R2UR UR4, R4 ;  /* 0x00000000040472ca */ /* 0x004fda00000e0000 */
[----:B------:R-:W-:Y:S01]  /*106f0*/  LDTM.16dp32bit_t0_t15.x16 R4, tmem[UR4] ;  /* 0x00000004000479ee */ /* 0x000fe20008a00000 */
[----:B------:R-:W1:Y:S01]  /*10700*/  LDTM.16dp32bit_t16_t31.x16 R4, tmem[UR4+0x10] ;  /* 0x00001004000479ee */ /* 0x000e620008a20000 */
[----:B------:R-:W-:Y:S01]  /*10710*/  NOP ;  /* 0x0000000000007918 */ /* 0x000fe20000000000 */
[----:B------:R-:W2:Y:S01]  /*10720*/  LDCU UR4, c[0x0][0x3b4] ;  /* 0x00007680ff0477ac */ /* 0x000ea20008000800 */
[----:B-1----:R-:W-:Y:S02]  /*10730*/  IMAD.MOV.U32 R36, RZ, RZ, R4 ;  /* 0x000000ffff247224 */ /* 0x002fe400078e0004 */
[----:B------:R-:W-:Y:S02]  /*10740*/  IMAD.MOV.U32 R4, RZ, RZ, R5 ;  /* 0x000000ffff047224 */ /* 0x000fe400078e0005 */
[----:B------:R-:W-:Y:S02]  /*10750*/  IMAD.MOV.U32 R37, RZ, RZ, R6 ;  /* 0x000000ffff257224 */ /* 0x000fe400078e0006 */
[----:B------:R-:W-:-:S02]  /*10760*/  IMAD.MOV.U32 R5, RZ, RZ, R7 ;  /* 0x000000ffff057224 */ /* 0x000fc400078e0007 */
[----:B------:R-:W-:Y:S02]  /*10770*/  IMAD.MOV.U32 R38, RZ, RZ, R8 ;  /* 0x000000ffff267224 */ /* 0x000fe400078e0008 */
[----:B------:R-:W-:Y:S02]  /*10780*/  IMAD.MOV.U32 R39, RZ, RZ, R10 ;  /* 0x000000ffff277224 */ /* 0x000fe400078e000a */
[----:B------:R-:W-:Y:S02]  /*10790*/  IMAD.MOV.U32 R6, RZ, RZ, R9 ;  /* 0x000000ffff067224 */ /* 0x000fe400078e0009 */
[----:B------:R-:W-:Y:S01]  /*107a0*/  IMAD.MOV.U32 R7, RZ, RZ, R11 ;  /* 0x000000ffff077224 */ /* 0x000fe200078e000b */
[----:B----4-:R1:W-:Y:S04]  /*107b0*/  STS.128 [R20], R36 ;  /* 0x0000002414007388 */ /* 0x0103e80000000c00 */
[----:B------:R4:W-:Y:S01]  /*107c0*/  STS.128 [R20+0x400], R4 ;  /* 0x0004000414007388 */ /* 0x0009e20000000c00 */
[----:B------:R-:W-:Y:S01]  /*107d0*/  LEA R11, R23, UR7, 0x4 ;  /* 0x00000007170b7c11 */ /* 0x000fe2000f8e20ff */
[----:B------:R-:W-:Y:S01]  /*107e0*/  BAR.SYNC.DEFER_BLOCKING 0x0 ;  /* 0x0000000000007b1d */ /* 0x000fe20000010000 */
[----:B------:R-:W-:-:S02]  /*107f0*/  IMAD.MOV.U32 R40, RZ, RZ, R13 ;  /* 0x000000ffff287224 */ /* 0x000fc400078e000d */
[----:B------:R-:W-:Y:S02]  /*10800*/  IMAD.MOV.U32 R41, RZ, RZ, R15 ;  /* 0x000000ffff297224 */ /* 0x000fe400078e000f */
[----:B-1----:R-:W-:Y:S02]  /*10810*/  IMAD.MOV.U32 R36, RZ, RZ, R12 ;  /* 0x000000ffff247224 */ /* 0x002fe400078e000c */
[----:B------:R-:W-:Y:S01]  /*10820*/  IMAD.MOV.U32 R37, RZ, RZ, R14 ;  /* 0x000000ffff257224 */ /* 0x000fe200078e000e */
[----:B------:R-:W1:Y:S04]  /*10830*/  LDS.128 R24, [R11] ;  /* 0x000000000b187984 */ /* 0x000e680000000c00 */
[----:B------:R-:W-:Y:S01]  /*10840*/  LDS.128 R12, [R11+0x800] ;  /* 0x000800000b0c7984 */ /* 0x000fe20000000c00 */
[----:B------:R-:W-:-:S02]  /*10850*/  IMAD.MOV.U32 R38, RZ, RZ, R16 ;  /* 0x000000ffff267224 */ /* 0x000fc400078e0010 */
[----:B------:R-:W-:Y:S01]  /*10860*/  IMAD.MOV.U32 R39, RZ, RZ, R18 ;  /* 0x000000ffff277224 */ /* 0x000fe200078e0012 */
[----:B------:R-:W-:Y:S01]  /*10870*/  BAR.SYNC.DEFER_BLOCKING 0x0 ;  /* 0x0000000000007b1d */ /* 0x000fe20000010000 */
[----:B------:R-:W-:Y:S02]  /*10880*/  IMAD.MOV.U32 R42, RZ, RZ, R17 ;  /* 0x000000ffff2a7224 */ /* 0x000fe400078e0011 */
[----:B------:R-:W-:Y:S01]  /*10890*/  IMAD.MOV.U32 R43, RZ, RZ, R19 ;  /* 0x000000ffff2b7224 */ /* 0x000fe200078e0013 */
[----:B---3--:R-:W-:-:S04]  /*108a0*/  ISETP.GE.AND P0, PT, R22, UR14, PT ;  /* 0x0000000e16007c0c */ /* 0x008fc8000bf06270 */
[----:B------:R-:W-:Y:S01]  /*108b0*/  ISETP.LT.AND P3, PT, R0, UR15, !P0 ;  /* 0x0000000f00007c0c */ /* 0x000fe2000c761270 */
[----:B------:R-:W-:Y:S04]  /*108c0*/  STS.128 [R20], R36 ;  /* 0x0000002414007388 */ /* 0x000fe80000000c00 */
[----:B------:R-:W-:Y:S01]  /*108d0*/  STS.128 [R20+0x400], R40 ;  /* 0x0004002814007388 */ /* 0x000fe20000000c00 */
[----:B------:R-:W-:Y:S01]  /*108e0*/  BAR.SYNC.DEFER_BLOCKING 0x0 ;  /* 0x0000000000007b1d */ /* 0x000fe20000010000 */
[----:B--2---:R-:W-:Y:S01]  /*108f0*/  IMAD R0, R22, UR4, RZ ;  /* 0x0000000416007c24 */ /* 0x004fe2000f8e02ff */
[----:B------:R-:W-:-:S04]  /*10900*/  ISETP.LT.AND P5, PT, R28, UR15, !P0 ;  /* 0x0000000f1c007c0c */ /* 0x000fc8000c7a1270 */
[----:B------:R-:W-:Y:S02]  /*10910*/  LEA R29, P1, R0, UR12, 0x2 ;  /* 0x0000000c001d7c11 */ /* 0x000fe4000f8210ff */
[----:B------:R-:W-:Y:S02]  /*10920*/  ISETP.LT.AND P4, PT, R2, UR15, !P0 ;  /* 0x0000000f02007c0c */ /* 0x000fe4000c781270 */
[----:B------:R-:W-:Y:S01]  /*10930*/  LEA.HI.X.SX32 R31, R0, UR13, 0x2, P1 ;  /* 0x0000000d001f7c11 */ /* 0x000fe200088f16ff */
[----:B------:R-:W-:Y:S01]  /*10940*/  IMAD R0, R33, 0x2, R3 ;  /* 0x0000000221007824 */ /* 0x000fe200078e0203 */
[C---:B------:R-:W-:Y:S02]  /*10950*/  LEA R2, P1, R3.reuse, R29, 0x2 ;  /* 0x0000001d03027211 */ /* 0x040fe400078210ff */
[C---:B----4-:R-:W-:Y:S02]  /*10960*/  LOP3.LUT R4, R28.reuse, 0x8, RZ, 0xfc, !PT ;  /* 0x000000081c047812 */ /* 0x050fe400078efcff */
[----:B------:R-:W-:Y:S01]  /*10970*/  LEA.HI.X.SX32 R3, R3, R31, 0x2, P1 ;  /* 0x0000001f03037211 */ /* 0x000fe200008f16ff */
[----:B------:R-:W2:Y:S01]  /*10980*/  LDS.128 R16, [R11] ;  /* 0x000000000b107984 */ /* 0x000ea20000000c00 */
[----:B------:R-:W-:-:S02]  /*10990*/  LOP3.LUT R5, R28, 0x6, RZ, 0xfc, !PT ;  /* 0x000000061c057812 */ /* 0x000fc400078efcff */
[----:B------:R-:W-:Y:S01]  /*109a0*/  ISETP.LT.AND P1, PT, R4, UR15, !P0 ;  /* 0x0000000f04007c0c */ /* 0x000fe2000c721270 */
[----:B------:R-:W-:Y:S01]  /*109b0*/  IMAD R7, R33, 0x2, R0 ;  /* 0x0000000221077824 */ /* 0x000fe200078e0200 */
[----:B------:R-:W-:Y:S02]  /*109c0*/  LEA R4, P6, R0, R29, 0x2 ;  /* 0x0000001d00047211 */ /* 0x000fe400078c10ff */
[----:B------:R-:W-:Y:S01]  /*109d0*/  LOP3.LUT R6, R28, 0xa, RZ, 0xfc, !PT ;  /* 0x0000000a1c067812 */ /* 0x000fe200078efcff */
[----:B-1----:R1:W-:Y:S01]  /*109e0*/  @P5 STG.E desc[UR22][R2.64], R24 ;  /* 0x0000001802005986 */ /* 0x0023e2000c101916 */
[----:B------:R-:W-:Y:S02]  /*109f0*/  ISETP.LT.AND P2, PT, R5, UR15, !P0 ;  /* 0x0000000f05007c0c */ /* 0x000fe4000c741270 */
[----:B------:R-:W-:Y:S01]  /*10a00*/  LEA.HI.X.SX32 R5, R0, R31, 0x2, P6 ;  /* 0x0000001f00057211 */ /* 0x000fe200030f16ff */
[----:B------:R-:W-:Y:S01]  /*10a10*/  IMAD R0, R33, 0x2, R7 ;  /* 0x0000000221007824 */ /* 0x000fe200078e0207 */
[----:B------:R-:W-:-:S02]  /*10a20*/  ISETP.LT.AND P5, PT, R6, UR15, !P0 ;  /* 0x0000000f06007c0c */ /* 0x000fc4000c7a1270 */
[----:B------:R-:W-:Y:S02]  /*10a30*/  LOP3.LUT R8, R28, 0xc, RZ, 0xfc, !PT ;  /* 0x0000000c1c087812 */ /* 0x000fe400078efcff */
[C---:B------:R-:W-:Y:S01]  /*10a40*/  LEA R6, P6, R7.reuse, R29, 0x2 ;  /* 0x0000001d07067211 */ /* 0x040fe200078c10ff */
[----:B------:R3:W-:Y:S01]  /*10a50*/  @P4 STG.E desc[UR22][R4.64], R25 ;  /* 0x0000001904004986 */ /* 0x0007e2000c101916 */
[----:B------:R-:W-:Y:S02]  /*10a60*/  ISETP.LT.AND P4, PT, R8, UR15, !P0 ;  /* 0x0000000f08007c0c */ /* 0x000fe4000c781270 */
[----:B------:R-:W-:Y:S01]  /*10a70*/  LEA.HI.X.SX32 R7, R7, R31, 0x2, P6 ;  /* 0x0000001f07077211 */ /* 0x000fe200030f16ff */
[----:B------:R-:W-:Y:S01]  /*10a80*/  IMAD R10, R33, 0x2, R0 ;  /* 0x00000002210a7824 */ /* 0x000fe200078e0200 */
[----:B------:R-:W-:-:S04]  /*10a90*/  LEA R8, P6, R0, R29, 0x2 ;  /* 0x0000001d00087211 */ /* 0x000fc800078c10ff */
[----:B------:R-:W-:Y:S01]  /*10aa0*/  LEA.HI.X.SX32 R9, R0, R31, 0x2, P6 ;  /* 0x0000001f00097211 */ /* 0x000fe200030f16ff */
[----:B------:R-:W-:Y:S01]  /*10ab0*/  IMAD R0, R33, 0x2, R10 ;  /* 0x0000000221007824 */ /* 0x000fe200078e020a */
[----:B-1----:R-:W-:Y:S02]  /*10ac0*/  LEA R2, P6, R10, R29, 0x2 ;  /* 0x0000001d0a027211 */ /* 0x002fe400078c10ff */
[----:B---3--:R-:W-:Y:S01]  /*10ad0*/  LOP3.LUT R4, R28, 0x10, RZ, 0xfc, !PT ;  /* 0x000000101c047812 */ /* 0x008fe200078efcff */
[----:B------:R1:W-:Y:S01]  /*10ae0*/  @P3 STG.E desc[UR22][R6.64], R26 ;  /* 0x0000001a06003986 */ /* 0x0003e2000c101916 */
[----:B------:R-:W-:-:S03]  /*10af0*/  LEA.HI.X.SX32 R3, R10, R31, 0x2, P6 ;  /* 0x0000001f0a037211 */ /* 0x000fc600030f16ff */
[----:B------:R3:W-:Y:S01]  /*10b00*/  @P2 STG.E desc[UR22][R8.64], R27 ;  /* 0x0000001b08002986 */ /* 0x0007e2000c101916 */
[----:B------:R-:W-:Y:S02]  /*10b10*/  ISETP.LT.AND P2, PT, R4, UR15, !P0 ;  /* 0x0000000f04007c0c */ /* 0x000fe4000c741270 */
[----:B------:R-:W-:Y:S01]  /*10b20*/  LEA R4, P6, R0, R29, 0x2 ;  /* 0x0000001d00047211 */ /* 0x000fe200078c10ff */
[----:B-1----:R-:W-:-:S03]  /*10b30*/  IMAD R7, R33, 0x2, R0 ;  /* 0x0000000221077824 */ /* 0x002fc600078e0200 */
[----:B------:R-:W-:Y:S02]  /*10b40*/  LEA.HI.X.SX32 R5, R0, R31, 0x2, P6 ;  /* 0x0000001f00057211 */ /* 0x000fe400030f16ff */
[----:B------:R-:W-:Y:S01]  /*10b50*/  LOP3.LUT R20, R28, 0xe, RZ, 0xfc, !PT ;  /* 0x0000000e1c147812 */ /* 0x000fe200078efcff */
[----:B------:R-:W-:Y:S01]  /*10b60*/  IMAD R0, R33, 0x2, R7 ;  /* 0x0000000221007824 */ /* 0x000fe200078e0207 */
[C---:B------:R-:W-:Y:S01]  /*10b70*/  LEA R6, P6, R7.reuse, R29, 0x2 ;  /* 0x0000001d07067211 */ /* 0x040fe200078c10ff */
[----:B--2---:R1:W-:Y:S01]  /*10b80*/  @P1 STG.E desc[UR22][R2.64], R16 ;  /* 0x0000001002001986 */ /* 0x0043e2000c101916 */
[----:B------:R-:W-:Y:S02]  /*10b90*/  ISETP.LT.AND P3, PT, R20, UR15, !P0 ;  /* 0x0000000f14007c0c */ /* 0x000fe4000c761270 */
[----:B------:R-:W-:Y:S01]  /*10ba0*/  LEA.HI.X.SX32 R7, R7, R31, 0x2, P6 ;  /* 0x0000001f07077211 */ /* 0x000fe200030f16ff */
[----:B------:R2:W-:Y:S01]  /*10bb0*/  @P5 STG.E desc[UR22][R4.64], R17 ;  /* 0x0000001104005986 */ /* 0x0005e2000c101916 */
[----:B---3--:R-:W-:-:S02]  /*10bc0*/  LEA R8, P6, R0, R29, 0x2 ;  /* 0x0000001d00087211 */ /* 0x008fc400078c10ff */
[C---:B------:R-:W-:Y:S01]  /*10bd0*/  LOP3.LUT R10, R28.reuse, 0x12, RZ, 0xfc, !PT ;  /* 0x000000121c0a7812 */ /* 0x040fe200078efcff */
[----:B------:R3:W-:Y:S01]  /*10be0*/  @P4 STG.E desc[UR22][R6.64], R18 ;  /* 0x0000001206004986 */ /* 0x0007e2000c101916 */
[----:B-1----:R-:W-:Y:S01]  /*10bf0*/  LOP3.LUT R2, R28, 0x16, RZ, 0xfc, !PT ;  /* 0x000000161c027812 */ /* 0x002fe200078efcff */
[C---:B------:R-:W-:Y:S01]  /*10c00*/  IMAD R3, R33.reuse, 0x2, R0 ;  /* 0x0000000221037824 */ /* 0x040fe200078e0200 */
[----:B------:R-:W-:Y:S01]  /*10c10*/  LEA.HI.X.SX32 R9, R0, R31, 0x2, P6 ;  /* 0x0000001f00097211 */ /* 0x000fe200030f16ff */
[----:B------:R1:W4:Y:S01]  /*10c20*/  LDS.128 R20, [R11+0x800] ;  /* 0x000800000b147984 */ /* 0x0003220000000c00 */
[----:B------:R-:W-:Y:S01]  /*10c30*/  ISETP.LT.AND P4, PT, R2, UR15, !P0 ;  /* 0x0000000f02007c0c */ /* 0x000fe2000c781270 */
[----:B------:R-:W-:Y:S01]  /*10c40*/  IMAD R0, R33, 0x2, R3 ;  /* 0x0000000221007824 */ /* 0x000fe200078e0203 */
[----:B------:R-:W-:Y:S02]  /*10c50*/  LEA R2, P6, R3, R29, 0x2 ;  /* 0x0000001d03027211 */ /* 0x000fe400078c10ff */
[----:B------:R-:W-:-:S02]  /*10c60*/  ISETP.LT.AND P1, PT, R10, UR15, !P0 ;  /* 0x0000000f0a007c0c */ /* 0x000fc4000c721270 */
[C---:B------:R-:W-:Y:S02]  /*10c70*/  LOP3.LUT R10, R28.reuse, 0x14, RZ, 0xfc, !PT ;  /* 0x000000141c0a7812 */ /* 0x040fe400078efcff */
[----:B--2---:R-:W-:Y:S02]  /*10c80*/  LOP3.LUT R5, R28, 0x18, RZ, 0xfc, !PT ;  /* 0x000000181c057812 */ /* 0x004fe400078efcff */
[----:B------:R-:W-:Y:S01]  /*10c90*/  LEA.HI.X.SX32 R3, R3, R31, 0x2, P6 ;  /* 0x0000001f03037211 */ /* 0x000fe200030f16ff */
[----:B---3--:R-:W-:Y:S01]  /*10ca0*/  IMAD R7, R33, 0x2, R0 ;  /* 0x0000000221077824 */ /* 0x008fe200078e0200 */
[----:B------:R-:W-:Y:S01]  /*10cb0*/  LEA R4, P6, R0, R29, 0x2 ;  /* 0x0000001d00047211 */ /* 0x000fe200078c10ff */
[----:B------:R2:W-:Y:S01]  /*10cc0*/  @P3 STG.E desc[UR22][R8.64], R19 ;  /* 0x0000001308003986 */ /* 0x0005e2000c101916 */
[----:B------:R-:W-:Y:S02]  /*10cd0*/  ISETP.LT.AND P5, PT, R10, UR15, !P0 ;  /* 0x0000000f0a007c0c */ /* 0x000fe4000c7a1270 */
[----:B------:R-:W-:-:S02]  /*10ce0*/  ISETP.LT.AND P3, PT, R5, UR15, !P0 ;  /* 0x0000000f05007c0c */ /* 0x000fc4000c761270 */
[----:B------:R-:W-:Y:S02]  /*10cf0*/  LOP3.LUT R10, R28, 0x1a, RZ, 0xfc, !PT ;  /* 0x0000001a1c0a7812 */ /* 0x000fe400078efcff */
[----:B------:R-:W-:Y:S01]  /*10d00*/  LEA.HI.X.SX32 R5, R0, R31, 0x2, P6 ;  /* 0x0000001f00057211 */ /* 0x000fe200030f16ff */
[C---:B------:R-:W-:Y:S01]  /*10d10*/  IMAD R0, R33.reuse, 0x2, R7 ;  /* 0x0000000221007824 */ /* 0x040fe200078e0207 */
[----:B------:R3:W-:Y:S01]  /*10d20*/  @P2 STG.E desc[UR22][R2.64], R12 ;  /* 0x0000000c02002986 */ /* 0x0007e2000c101916 */
[----:B------:R-:W-:Y:S02]  /*10d30*/  ISETP.LT.AND P2, PT, R10, UR15, !P0 ;  /* 0x0000000f0a007c0c */ /* 0x000fe4000c741270 */
[----:B------:R-:W-:Y:S01]  /*10d40*/  IMAD R10, R33, 0x2, R0 ;  /* 0x00000002210a7824 */ /* 0x000fe200078e0200 */
[----:B------:R4:W-:Y:S01]  /*10d50*/  @P1 STG.E desc[UR22][R4.64], R13 ;  /* 0x0000000d04001986 */ /* 0x0009e2000c101916 */
[-C--:B------:R-:W-:Y:S02]  /*10d60*/  LEA R6, P6, R7, R29.reuse, 0x2 ;  /* 0x0000001d07067211 */ /* 0x080fe400078c10ff */
[----:B-1----:R-:W-:Y:S01]  /*10d70*/  IMAD R11, R33, 0x2, R10 ;  /* 0x00000002210b7824 */ /* 0x002fe200078e020a */
[----:B--2---:R-:W-:-:S02]  /*10d80*/  LEA R8, P1, R0, R29, 0x2 ;  /* 0x0000001d00087211 */ /* 0x004fc400078210ff */
[-C--:B------:R-:W-:Y:S02]  /*10d90*/  LEA.HI.X.SX32 R7, R7, R31.reuse, 0x2, P6 ;  /* 0x0000001f07077211 */ /* 0x080fe400030f16ff */
[----:B------:R-:W-:Y:S01]  /*10da0*/  LEA.HI.X.SX32 R9, R0, R31, 0x2, P1 ;  /* 0x0000001f00097211 */ /* 0x000fe200008f16ff */
[----:B---3--:R-:W-:Y:S01]  /*10db0*/  IMAD R12, R33, 0x2, R11 ;  /* 0x00000002210c7824 */ /* 0x008fe200078e020b */
[-C--:B------:R-:W-:Y:S02]  /*10dc0*/  LEA R2, P6, R10, R29.reuse, 0x2 ;  /* 0x0000001d0a027211 */ /* 0x080fe400078c10ff */
[----:B----4-:R-:W-:Y:S02]  /*10dd0*/  LEA R4, P1, R11, R29, 0x2 ;  /* 0x0000001d0b047211 */ /* 0x010fe400078210ff */
[C---:B------:R-:W-:Y:S02]  /*10de0*/  LOP3.LUT R16, R28.reuse, 0x1c, RZ, 0xfc, !PT ;  /* 0x0000001c1c107812 */ /* 0x040fe400078efcff */
[----:B------:R-:W-:Y:S01]  /*10df0*/  LOP3.LUT R28, R28, 0x1e, RZ, 0xfc, !PT ;  /* 0x0000001e1c1c7812 */ /* 0x000fe200078efcff */
[----:B------:R-:W-:Y:S01]  /*10e00*/  IMAD R0, R33, 0x2, R12 ;  /* 0x0000000221007824 */ /* 0x000fe200078e020c */
[----:B------:R-:W-:-:S02]  /*10e10*/  LEA.HI.X.SX32 R3, R10, R31, 0x2, P6 ;  /* 0x0000001f0a037211 */ /* 0x000fc400030f16ff */
[----:B------:R-:W-:Y:S02]  /*10e20*/  LEA.HI.X.SX32 R5, R11, R31, 0x2, P1 ;  /* 0x0000001f0b057211 */ /* 0x000fe400008f16ff */
[----:B------:R-:W-:Y:S02]  /*10e30*/  LEA R10, P6, R12, R29, 0x2 ;  /* 0x0000001d0c0a7211 */ /* 0x000fe400078c10ff */
[----:B------:R-:W-:Y:S02]  /*10e40*/  ISETP.LT.AND P1, PT, R16, UR15, !P0 ;  /* 0x0000000f10007c0c */ /* 0x000fe4000c721270 */
[----:B------:R-:W-:Y:S02]  /*10e50*/  ISETP.LT.AND P0, PT, R28, UR15, !P0 ;  /* 0x0000000f1c007c0c */ /* 0x000fe4000c701270 */
[----:B------:R-:W-:Y:S02]  /*10e60*/  LEA.HI.X.SX32 R11, R12, R31, 0x2, P6 ;  /* 0x0000001f0c0b7211 */ /* 0x000fe400030f16ff */
[C---:B------:R-:W-:Y:S01]  /*10e70*/  LEA R12, P6, R0.reuse, R29, 0x2 ;  /* 0x0000001d000c7211 */ /* 0x040fe200078c10ff */
[----:B------:R1:W-:Y:S03]  /*10e80*/  @P5 STG.E desc[UR22][R6.64], R14 ;  /* 0x0000000e06005986 */ /* 0x0003e6000c101916 */
[----:B------:R-:W-:Y:S01]  /*10e90*/  LEA.HI.X.SX32 R13, R0, R31, 0x2, P6 ;  /* 0x0000001f000d7211 */ /* 0x000fe200030f16ff */
[----:B------:R1:W-:Y:S04]  /*10ea0*/  @P4 STG.E desc[UR22][R8.64], R15 ;  /* 0x0000000f08004986 */ /* 0x0003e8000c101916 */
[----:B------:R1:W-:Y:S04]  /*10eb0*/  @P3 STG.E desc[UR22][R2.64], R20 ;  /* 0x0000001402003986 */ /* 0x0003e8000c101916 */
[----:B------:R1:W-:Y:S04]  /*10ec0*/  @P2 STG.E desc[UR22][R4.64], R21 ;  /* 0x0000001504002986 */ /* 0x0003e8000c101916 */
[----:B------:R1:W-:Y:S04]  /*10ed0*/  @P1 STG.E desc[UR22][R10.64], R22 ;  /* 0x000000160a001986 */ /* 0x0003e8000c101916 */
[----:B------:R1:W-:Y:S01]  /*10ee0*/  @P0 STG.E desc[UR22][R12.64], R23 ;  /* 0x000000170c000986 */ /* 0x0003e2000c101916 */
[----:B------:R-:W-:Y:S06]  /*10ef0*/  BAR.SYNC.DEFER_BLOCKING 0x0 ;  /* 0x0000000000007b1d */ /* 0x000fec0000010000 */
[----:B------:R-:W-:Y:S05]  /*10f00*/  BRA.U UP0, `(.L_x_13) ;  /* 0x00000001009c7547 */ /* 0x000fea000b800000 */
[----:B------:R-:W2:Y:S01]  /*10f10*/  S2UR UR5, SR_CgaCtaId ;  /* 0x00000000000579c3 */ /* 0x000ea20000008800 */
[----:B------:R-:W-:Y:S01]  /*10f20*/  NOP ;  /* 0x0000000000007918 */ /* 0x000fe20000000000 */
[----:B------:R-:W-:Y:S01]  /*10f30*/  UMOV UR4, 0x50 ;  /* 0x0000005000047882 */ /* 0x000fe20000000000 */
[----:B------:R-:W-:Y:S02]  /*10f40*/  IMAD.U32 R0, RZ, RZ, UR8 ;  /* 0x00000008ff007e24 */ /* 0x000fe4000f8e00ff */
[----:B-1----:R-:W-:-:S03]  /*10f50*/  IMAD.MOV.U32 R3, RZ, RZ, 0x1 ;  /* 0x00000001ff037424 */ /* 0x002fc600078e00ff */
[----:B------:R-:W-:-:S04]  /*10f60*/  LOP3.LUT R0, R0, 0xffff, RZ, 0xc0, !PT ;  /* 0x0000ffff00007812 */ /* 0x000fc800078ec0ff */
[----:B------:R-:W-:-:S05]  /*10f70*/  SHF.R.U32.HI R0, RZ, 0x5, R0 ;  /* 0x00000005ff007819 */ /* 0x000fca0000011600 */
[----:B------:R-:W-:Y:S01]  /*10f80*/  VIADD R2, R0, 0x10 ;  /* 0x0000001000027836 */ /* 0x000fe20000000000 */
[----:B------:R-:W-:Y:S01]  /*10f90*/  SHF.L.U32 R0, R3, R0, RZ ;  /* 0x0000000003007219 */ /* 0x000fe200000006ff */
[----:B--2---:R-:W-:-:S03]  /*10fa0*/  ULEA UR6, UR5, UR4, 0x18 ;  /* 0x0000000405067291 */ /* 0x004fc6000f8ec0ff */
[----:B------:R-:W-:-:S04]  /*10fb0*/  SHF.L.U32 R3, R3, R2, RZ ;  /* 0x0000000203037219 */ /* 0x000fc800000006ff */
[----:B------:R-:W-:Y:S02]  /*10fc0*/  LOP3.LUT R0, R3, R0, RZ, 0xfc, !PT ;  /* 0x0000000003007212 */ /* 0x000fe400078efcff */
[----:B------:R-:W1:Y:S02]  /*10fd0*/  LDS R5, [UR6] ;  /* 0x00000006ff057984 */ /* 0x000e640008000800 */
[C---:B------:R-:W-:Y:S02]  /*10fe0*/  LOP3.LUT R2, R0.reuse, 0xffff, RZ, 0xc0, !PT ;  /* 0x0000ffff00027812 */ /* 0x040fe400078ec0ff */
[----:B-1----:R-:W-:-:S04]  /*10ff0*/  LOP3.LUT R3, R0, 0xffff, R5, 0x80, !PT ;  /* 0x0000ffff00037812 */ /* 0x002fc800078e8005 */
[----:B------:R-:W-:-:S13]  /*11000*/  ISETP.NE.AND P0, PT, R3, R2, PT ;  /* 0x000000020300720c */ /* 0x000fda0003f05270 */
[----:B------:R-:W-:Y:S05]  /*11010*/  @P0 BRA `(.L_x_14) ;  /* 0x0000000000500947 */ /* 0x000fea0003800000 */
[----:B------:R-:W-:Y:S02]  /*11020*/  SHF.R.U32.HI R5, RZ, 0x10, R5 ;  /* 0x00000010ff057819 */ /* 0x000fe40000011605 */
[----:B------:R-:W-:-:S04]  /*11030*/  SHF.R.U32.HI R2, RZ, 0x10, R0 ;  /* 0x00000010ff027819 */ /* 0x000fc80000011600 */
[----:B------:R-:W-:-:S04]  /*11040*/  LOP3.LUT R5, R5, R2, RZ, 0xc0, !PT ;  /* 0x0000000205057212 */ /* 0x000fc800078ec0ff */
[----:B------:R-:W-:-:S13]  /*11050*/  ISETP.NE.AND P0, PT, R5, R2, PT ;  /* 0x000000020500720c */ /* 0x000fda0003f05270 */
[----:B------:R-:W-:Y:S05]  /*11060*/  @P0 BRA `(.L_x_15) ;  /* 0x0000000000300947 */ /* 0x000fea0003800000 */
[----:B------:R-:W-:Y:S01]  /*11070*/  R2UR UR4, R0 ;  /* 0x00000000000472ca */ /* 0x000fe200000e0000 */
[----:B------:R-:W-:Y:S01]  /*11080*/  VOTEU.ANY UR5, UPT, PT ;  /* 0x0000000000057886 */ /* 0x000fe200038e0100 */
[----:B------:R-:W1:Y:S01]  /*11090*/  S2R R0, SR_LANEID ;  /* 0x0000000000007919 */ /* 0x000e620000000000 */
[----:B------:R-:W-:-:S10]  /*110a0*/  UFLO.U32 UR5, UR5 ;  /* 0x00000005000572bd */ /* 0x000fd400080e0000 */
[----:B------:R-:W-:-:S06]  /*110b0*/  ULOP3.LUT UR4, URZ, UR4, URZ, 0x33, !UPT ;  /* 0x00000004ff047292 */ /* 0x000fcc000f8e33ff */
[----:B------:R-:W-:-:S04]  /*110c0*/  IMAD.U32 R2, RZ, RZ, UR4 ;  /* 0x00000004ff027e24 */ /* 0x000fc8000f8e00ff */
[----:B------:R-:W2:Y:S02]  /*110d0*/  REDUX UR7, R2 ;  /* 0x00000000020773c4 */ /* 0x000ea40000000000 */
[----:B------:R3:W-:Y:S01]  /*110e0*/  UTCATOMSWS.AND URZ, UR4 ;  /* 0x0000000400ff79e3 */ /* 0x0007e20008000000 */
[----:B-1----:R-:W-:Y:S01]  /*110f0*/  ISETP.EQ.U32.AND P0, PT, R0, UR5, PT ;  /* 0x0000000500007c0c */ /* 0x002fe2000bf02070 */
[----:B--2---:R-:W-:-:S12]  /*11100*/  IMAD.U32 R0, RZ, RZ, UR7 ;  /* 0x00000007ff007e24 */ /* 0x004fd8000f8e00ff */
[----:B------:R3:W-:Y:S01]  /*11110*/  @P0 ATOMS.AND RZ, [UR6], R0 ;  /* 0x00000000ffff098c */ /* 0x0007e2000a800006 */
[----:B------:R-:W-:Y:S05]  /*11120*/  BRA `(.L_x_13) ;  /* 0x0000000000147947 */ /* 0x000fea0003800000 */
.L_x_15:
[----:B------:R-:W-:-:S07]  /*11130*/  MOV R2, 0x11150 ;  /* 0x0001115000027802 */ /* 0x000fce0000000f00 */
[----:B------:R-:W-:Y:S05]  /*11140*/  CALL.REL.NOINC `($__internal_0_$__cuda_sm10x_tcgen05_guardrail_trap_col_being_dealloced_not_returned_by_alloc) ;  /* 0x00000000002c7944 */ /* 0x000fea0003c00000 */
[----:B------:R-:W-:Y:S05]  /*11150*/  BRA `(.L_x_13) ;  /* 0x0000000000087947 */ /* 0x000fea0003800000 */
.L_x_14:
[----:B------:R-:W-:-:S07]  /*11160*/  MOV R2, 0x11180 ;  /* 0x0001118000027802 */ /* 0x000fce0000000f00 */
[----:B------:R-:W-:Y:S05]  /*11170*/  CALL.REL.NOINC `($__internal_2_$__cuda_sm10x_tcgen05_guardrail_trap_unallocated_columns_being_dealloced) ;  /* 0x0000000000387944 */ /* 0x000fea0003c00000 */
.L_x_13:
[----:B------:R-:W-:Y:S01]  /*11180*/  NOP ;  /* 0x0000000000007918 */ /* 0x000fe20000000000 */
[----:B---3--:R-:W-:Y:S05]  /*11190*/  EXIT ;  /* 0x000000000000794d */ /* 0x008fea0003800000 */
.L_x_9:
[----:B------:R-:W1:Y:S02]  /*111a0*/  SYNCS.PHASECHK.TRANS64.TRYWAIT P4, [UR14], R126 ;  /* 0x0000007eff0075a7 */ /* 0x000e64000808110e */
[----:B-1----:R-:W-:Y:S05]  /*111b0*/  @!P4 BRA `(.L_x_9) ;  /* 0xfffffffc00f8c947 */ /* 0x002fea000383ffff */
[----:B------:R-:W-:Y:S05]  /*111c0*/  BRA `(.L_x_16) ;  /* 0xffffffc800387947 */ /* 0x000fea000383ffff */
.L_x_12:
[----:B------:R-:W1:Y:S02]  /*111d0*/  SYNCS.PHASECHK.TRANS64.TRYWAIT P1, [UR9], R3 ;  /* 0x00000003ff0075a7 */ /* 0x000e640008021109 */
[----:B-1----:R-:W-:Y:S05]  /*111e0*/  @!P1 BRA `(.L_x_12) ;  /* 0xfffffffc00f89947 */ /* 0x002fea000383ffff */
[----:B------:R-:W-:Y:S05]  /*111f0*/  BRA `(.L_x_11) ;  /* 0xfffffff000d47947 */ /* 0x000fea000383ffff */
        .weak           $__internal_0_$__cuda_sm10x_tcgen05_guardrail_trap_col_being_dealloced_not_returned_by_alloc
        .type           $__internal_0_$__cuda_sm10x_tcgen05_guardrail_trap_col_being_dealloced_not_returned_by_alloc,@function
        .size           $__internal_0_$__cuda_sm10x_tcgen05_guardrail_trap_col_being_dealloced_not_returned_by_alloc,($__internal_1_$__cuda_sm10x_tcgen05_guardrail_trap_phase_invalid_during_alloc - $__internal_0_$__cuda_sm10x_tcgen05_guardrail_trap_col_being_dealloced_not_returned_by_alloc)
$__internal_0_$__cuda_sm10x_tcgen05_guardrail_trap_col_being_dealloced_not_returned_by_alloc:
[----:B------:R-:W-:Y:S05]  /*11200*/  BPT.TRAP 0x1 ;  /* 0x000000040000795c */ /* 0x000fea0000300000 */
[----:B------:R-:W-:-:S04]  /*11210*/  IMAD.MOV.U32 R3, RZ, RZ, 0x0 ;  /* 0x00000000ff037424 */ /* 0x000fc800078e00ff */
[----:B------:R-:W-:Y:S05]  /*11220*/  RET.REL.NODEC R2 `(matmul_kernel) ;  /* 0xfffffeec02747950 */ /* 0x000fea0003c3ffff */
        .weak           $__internal_1_$__cuda_sm10x_tcgen05_guardrail_trap_phase_invalid_during_alloc
        .type           $__internal_1_$__cuda_sm10x_tcgen05_guardrail_trap_phase_invalid_during_alloc,@function
        .size           $__internal_1_$__cuda_sm10x_tcgen05_guardrail_trap_phase_invalid_during_alloc,($__internal_2_$__cuda_sm10x_tcgen05_guardrail_trap_unallocated_columns_being_dealloced - $__internal_1_$__cuda_sm10x_tcgen05_guardrail_trap_phase_invalid_during_alloc)
$__internal_1_$__cuda_sm10x_tcgen05_guardrail_trap_phase_invalid_during_alloc:
[----:B------:R-:W-:Y:S05]  /*11230*/  BPT.TRAP 0x1 ;  /* 0x000000040000795c */ /* 0x000fea0000300000 */
[----:B------:R-:W-:-:S04]  /*11240*/  IMAD.MOV.U32 R3, RZ, RZ, 0x0 ;  /* 0x00000000ff037424 */ /* 0x000fc800078e00ff */
[----:B------:R-:W-:Y:S05]  /*11250*/  RET.REL.NODEC R2 `(matmul_kernel) ;  /* 0xfffffeec02687950 */ /* 0x000fea0003c3ffff */
        .weak           $__internal_2_$__cuda_sm10x_tcgen05_guardrail_trap_unallocated_columns_being_dealloced
        .type           $__internal_2_$__cuda_sm10x_tcgen05_guardrail_trap_unallocated_columns_being_dealloced,@function
        .size           $__internal_2_$__cuda_sm10x_tcgen05_guardrail_trap_unallocated_columns_being_dealloced,(.L_x_20 - $__internal_2_$__cuda_sm10x_tcgen05_guardrail_trap_unallocated_columns_being_dealloced)
$__internal_2_$__cuda_sm10x_tcgen05_guardrail_trap_unallocated_columns_being_dealloced:
[----:B------:R-:W-:Y:S05]  /*11260*/  BPT.TRAP 0x1 ;  /* 0x000000040000795c */ /* 0x000fea0000300000 */
[----:B------:R-:W-:-:S04]  /*11270*/  IMAD.MOV.U32 R3, RZ, RZ, 0x0 ;  /* 0x00000000ff037424 */ /* 0x000fc800078e00ff */
[----:B------:R-:W-:Y:S05]  /*11280*/  RET.REL.NODEC R2 `(matmul_kernel) ;  /* 0xfffffeec025c7950 */ /* 0x000fea0003c3ffff */
.L_x_17:
[----:B------:R-:W-:-:S00]  /*11290*/  BRA `(.L_x_17) ;  /* 0xfffffffc00fc7947 */ /* 0x000fc0000383ffff */
[----:B------:R-:W-:-:S00]  /*112a0*/  NOP ;  /* 0x0000000000007918 */ /* 0x000fc00000000000 */
        /* <DEDUP_REMOVED lines=13> */
.L_x_20:


//--------------------- .nv.shared.matmul_kernel  --------------------------
	.section	.nv.shared.matmul_kernel,"aw",@nobits
	.sectionflags	@""
	.align	16
	.zero		1024


//--------------------- .nv.shared.reserved.0     --------------------------
	.section	.nv.shared.reserved.0,"aw",@nobits
	.align	8
	.weak		__nv_reservedSMEM_offset_0_alias
	.size		__nv_reservedSMEM_offset_0_alias, 0, 64
	.other		__nv_reservedSMEM_offset_0_alias,@"STO_CUDA_RESERVED_SHARED STV_DEFAULT"
__nv_reservedSMEM_offset_0_alias:
	.zero		0
.nv.shared.reserved.0:
	.zero		64
	.weak		__nv_reservedSMEM_allocation_phase
	.type		__nv_reservedSMEM_allocation_phase,@object
	.size		__nv_reservedSMEM_allocation_phase,(.L_0 - __nv_reservedSMEM_allocation_phase)
__nv_reservedSMEM_allocation_phase:
	.zero		1
.L_0:
	.zero		7
	.weak		__nv_reservedSMEM_devtool_atexit_pc
	.type		__nv_reservedSMEM_devtool_atexit_pc,@object
	.size		__nv_reservedSMEM_devtool_atexit_pc,(__nv_reservedSMEM_allocation_mask - __nv_reservedSMEM_devtool_atexit_pc)
__nv_reservedSMEM_devtool_atexit_pc:
	.zero		8
	.weak		__nv_reservedSMEM_allocation_mask
	.type		__nv_reservedSMEM_allocation_mask,@object
	.size		__nv_reservedSMEM_allocation_mask,(.L_2 - __nv_reservedSMEM_allocation_mask)
__nv_reservedSMEM_allocation_mask:
	.zero		4
.L_2:


//--------------------- .nv.constant0.matmul_kernel --------------------------
	.section	.nv.constant0.matmul_kernel,"a",@progbits
	.sectionflags	@""
	.align	4
.nv.constant0.matmul_kernel:
	.zero		976


//--------------------- SYMBOLS --------------------------

	.type		.nv.reservedSmem.offset0,@object
	.size		.nv.reservedSmem.offset0,0x4
	.type		.nv.reservedSmem.cap,@object
	.size		.nv.reservedSmem.cap,0x4
